//
// Generated by NVIDIA NVVM Compiler
//
// Compiler Build ID: CL-36424714
// Cuda compilation tools, release 13.0, V13.0.88
// Based on NVVM 20.0.0
//

.version 9.0
.target sm_100
.address_size 64

	// .globl	_ZN9benchmark12dram_latency20flush_l2cache_kernelEPKjPj
// _ZZN9benchmark12smem_latency19smem_latency_kernelILi100EEEvPKjPjS4_E11smem_buffer has been demoted

.visible .entry _ZN9benchmark12dram_latency20flush_l2cache_kernelEPKjPj(
	.param .u64 .ptr .align 1 _ZN9benchmark12dram_latency20flush_l2cache_kernelEPKjPj_param_0,
	.param .u64 .ptr .align 1 _ZN9benchmark12dram_latency20flush_l2cache_kernelEPKjPj_param_1
)
{
	.reg .b32 	%r<102>;
	.reg .b64 	%rd<137>;

	ld.param.u64 	%rd33, [_ZN9benchmark12dram_latency20flush_l2cache_kernelEPKjPj_param_0];
	ld.param.u64 	%rd34, [_ZN9benchmark12dram_latency20flush_l2cache_kernelEPKjPj_param_1];
	mov.u32 	%r65, %tid.x;
	and.b32  	%r66, %r65, 992;
	mov.u32 	%r67, %ctaid.x;
	mov.u32 	%r68, %ntid.x;
	mul.lo.s32 	%r69, %r67, %r68;
	cvt.u64.u32 	%rd35, %r69;
	cvt.u64.u32 	%rd36, %r66;
	add.s64 	%rd37, %rd35, %rd36;
	and.b32  	%r70, %r65, 31;
	cvt.u64.u32 	%rd38, %r70;
	add.s64 	%rd39, %rd37, %rd38;
	shl.b64 	%rd40, %rd39, 2;
	add.s64 	%rd1, %rd33, %rd40;
	mov.b32 	%r3, 0;
	// begin inline asm
	{
.reg.u32 val;
ld.global.cg.b32 val, [%rd1];
add.u32 %r3, val, %r3;
}

	// end inline asm
	xor.b32  	%r71, %r70, 1;
	cvt.u64.u32 	%rd41, %r71;
	add.s64 	%rd42, %rd37, %rd41;
	shl.b64 	%rd43, %rd42, 2;
	add.s64 	%rd2, %rd33, %rd43;
	// begin inline asm
	{
.reg.u32 val;
ld.global.cg.b32 val, [%rd2];
add.u32 %r3, val, %r3;
}

	// end inline asm
	xor.b32  	%r72, %r70, 2;
	cvt.u64.u32 	%rd44, %r72;
	add.s64 	%rd45, %rd37, %rd44;
	shl.b64 	%rd46, %rd45, 2;
	add.s64 	%rd3, %rd33, %rd46;
	// begin inline asm
	{
.reg.u32 val;
ld.global.cg.b32 val, [%rd3];
add.u32 %r3, val, %r3;
}

	// end inline asm
	xor.b32  	%r73, %r70, 3;
	cvt.u64.u32 	%rd47, %r73;
	add.s64 	%rd48, %rd37, %rd47;
	shl.b64 	%rd49, %rd48, 2;
	add.s64 	%rd4, %rd33, %rd49;
	// begin inline asm
	{
.reg.u32 val;
ld.global.cg.b32 val, [%rd4];
add.u32 %r3, val, %r3;
}

	// end inline asm
	xor.b32  	%r74, %r70, 4;
	cvt.u64.u32 	%rd50, %r74;
	add.s64 	%rd51, %rd37, %rd50;
	shl.b64 	%rd52, %rd51, 2;
	add.s64 	%rd5, %rd33, %rd52;
	// begin inline asm
	{
.reg.u32 val;
ld.global.cg.b32 val, [%rd5];
add.u32 %r3, val, %r3;
}

	// end inline asm
	xor.b32  	%r75, %r70, 5;
	cvt.u64.u32 	%rd53, %r75;
	add.s64 	%rd54, %rd37, %rd53;
	shl.b64 	%rd55, %rd54, 2;
	add.s64 	%rd6, %rd33, %rd55;
	// begin inline asm
	{
.reg.u32 val;
ld.global.cg.b32 val, [%rd6];
add.u32 %r3, val, %r3;
}

	// end inline asm
	xor.b32  	%r76, %r70, 6;
	cvt.u64.u32 	%rd56, %r76;
	add.s64 	%rd57, %rd37, %rd56;
	shl.b64 	%rd58, %rd57, 2;
	add.s64 	%rd7, %rd33, %rd58;
	// begin inline asm
	{
.reg.u32 val;
ld.global.cg.b32 val, [%rd7];
add.u32 %r3, val, %r3;
}

	// end inline asm
	xor.b32  	%r77, %r70, 7;
	cvt.u64.u32 	%rd59, %r77;
	add.s64 	%rd60, %rd37, %rd59;
	shl.b64 	%rd61, %rd60, 2;
	add.s64 	%rd8, %rd33, %rd61;
	// begin inline asm
	{
.reg.u32 val;
ld.global.cg.b32 val, [%rd8];
add.u32 %r3, val, %r3;
}

	// end inline asm
	xor.b32  	%r78, %r70, 8;
	cvt.u64.u32 	%rd62, %r78;
	add.s64 	%rd63, %rd37, %rd62;
	shl.b64 	%rd64, %rd63, 2;
	add.s64 	%rd9, %rd33, %rd64;
	// begin inline asm
	{
.reg.u32 val;
ld.global.cg.b32 val, [%rd9];
add.u32 %r3, val, %r3;
}

	// end inline asm
	xor.b32  	%r79, %r70, 9;
	cvt.u64.u32 	%rd65, %r79;
	add.s64 	%rd66, %rd37, %rd65;
	shl.b64 	%rd67, %rd66, 2;
	add.s64 	%rd10, %rd33, %rd67;
	// begin inline asm
	{
.reg.u32 val;
ld.global.cg.b32 val, [%rd10];
add.u32 %r3, val, %r3;
}

	// end inline asm
	xor.b32  	%r80, %r70, 10;
	cvt.u64.u32 	%rd68, %r80;
	add.s64 	%rd69, %rd37, %rd68;
	shl.b64 	%rd70, %rd69, 2;
	add.s64 	%rd11, %rd33, %rd70;
	// begin inline asm
	{
.reg.u32 val;
ld.global.cg.b32 val, [%rd11];
add.u32 %r3, val, %r3;
}

	// end inline asm
	xor.b32  	%r81, %r70, 11;
	cvt.u64.u32 	%rd71, %r81;
	add.s64 	%rd72, %rd37, %rd71;
	shl.b64 	%rd73, %rd72, 2;
	add.s64 	%rd12, %rd33, %rd73;
	// begin inline asm
	{
.reg.u32 val;
ld.global.cg.b32 val, [%rd12];
add.u32 %r3, val, %r3;
}

	// end inline asm
	xor.b32  	%r82, %r70, 12;
	cvt.u64.u32 	%rd74, %r82;
	add.s64 	%rd75, %rd37, %rd74;
	shl.b64 	%rd76, %rd75, 2;
	add.s64 	%rd13, %rd33, %rd76;
	// begin inline asm
	{
.reg.u32 val;
ld.global.cg.b32 val, [%rd13];
add.u32 %r3, val, %r3;
}

	// end inline asm
	xor.b32  	%r83, %r70, 13;
	cvt.u64.u32 	%rd77, %r83;
	add.s64 	%rd78, %rd37, %rd77;
	shl.b64 	%rd79, %rd78, 2;
	add.s64 	%rd14, %rd33, %rd79;
	// begin inline asm
	{
.reg.u32 val;
ld.global.cg.b32 val, [%rd14];
add.u32 %r3, val, %r3;
}

	// end inline asm
	xor.b32  	%r84, %r70, 14;
	cvt.u64.u32 	%rd80, %r84;
	add.s64 	%rd81, %rd37, %rd80;
	shl.b64 	%rd82, %rd81, 2;
	add.s64 	%rd15, %rd33, %rd82;
	// begin inline asm
	{
.reg.u32 val;
ld.global.cg.b32 val, [%rd15];
add.u32 %r3, val, %r3;
}

	// end inline asm
	xor.b32  	%r85, %r70, 15;
	cvt.u64.u32 	%rd83, %r85;
	add.s64 	%rd84, %rd37, %rd83;
	shl.b64 	%rd85, %rd84, 2;
	add.s64 	%rd16, %rd33, %rd85;
	// begin inline asm
	{
.reg.u32 val;
ld.global.cg.b32 val, [%rd16];
add.u32 %r3, val, %r3;
}

	// end inline asm
	xor.b32  	%r86, %r70, 16;
	cvt.u64.u32 	%rd86, %r86;
	add.s64 	%rd87, %rd37, %rd86;
	shl.b64 	%rd88, %rd87, 2;
	add.s64 	%rd17, %rd33, %rd88;
	// begin inline asm
	{
.reg.u32 val;
ld.global.cg.b32 val, [%rd17];
add.u32 %r3, val, %r3;
}

	// end inline asm
	xor.b32  	%r87, %r70, 17;
	cvt.u64.u32 	%rd89, %r87;
	add.s64 	%rd90, %rd37, %rd89;
	shl.b64 	%rd91, %rd90, 2;
	add.s64 	%rd18, %rd33, %rd91;
	// begin inline asm
	{
.reg.u32 val;
ld.global.cg.b32 val, [%rd18];
add.u32 %r3, val, %r3;
}

	// end inline asm
	xor.b32  	%r88, %r70, 18;
	cvt.u64.u32 	%rd92, %r88;
	add.s64 	%rd93, %rd37, %rd92;
	shl.b64 	%rd94, %rd93, 2;
	add.s64 	%rd19, %rd33, %rd94;
	// begin inline asm
	{
.reg.u32 val;
ld.global.cg.b32 val, [%rd19];
add.u32 %r3, val, %r3;
}

	// end inline asm
	xor.b32  	%r89, %r70, 19;
	cvt.u64.u32 	%rd95, %r89;
	add.s64 	%rd96, %rd37, %rd95;
	shl.b64 	%rd97, %rd96, 2;
	add.s64 	%rd20, %rd33, %rd97;
	// begin inline asm
	{
.reg.u32 val;
ld.global.cg.b32 val, [%rd20];
add.u32 %r3, val, %r3;
}

	// end inline asm
	xor.b32  	%r90, %r70, 20;
	cvt.u64.u32 	%rd98, %r90;
	add.s64 	%rd99, %rd37, %rd98;
	shl.b64 	%rd100, %rd99, 2;
	add.s64 	%rd21, %rd33, %rd100;
	// begin inline asm
	{
.reg.u32 val;
ld.global.cg.b32 val, [%rd21];
add.u32 %r3, val, %r3;
}

	// end inline asm
	xor.b32  	%r91, %r70, 21;
	cvt.u64.u32 	%rd101, %r91;
	add.s64 	%rd102, %rd37, %rd101;
	shl.b64 	%rd103, %rd102, 2;
	add.s64 	%rd22, %rd33, %rd103;
	// begin inline asm
	{
.reg.u32 val;
ld.global.cg.b32 val, [%rd22];
add.u32 %r3, val, %r3;
}

	// end inline asm
	xor.b32  	%r92, %r70, 22;
	cvt.u64.u32 	%rd104, %r92;
	add.s64 	%rd105, %rd37, %rd104;
	shl.b64 	%rd106, %rd105, 2;
	add.s64 	%rd23, %rd33, %rd106;
	// begin inline asm
	{
.reg.u32 val;
ld.global.cg.b32 val, [%rd23];
add.u32 %r3, val, %r3;
}

	// end inline asm
	xor.b32  	%r93, %r70, 23;
	cvt.u64.u32 	%rd107, %r93;
	add.s64 	%rd108, %rd37, %rd107;
	shl.b64 	%rd109, %rd108, 2;
	add.s64 	%rd24, %rd33, %rd109;
	// begin inline asm
	{
.reg.u32 val;
ld.global.cg.b32 val, [%rd24];
add.u32 %r3, val, %r3;
}

	// end inline asm
	xor.b32  	%r94, %r70, 24;
	cvt.u64.u32 	%rd110, %r94;
	add.s64 	%rd111, %rd37, %rd110;
	shl.b64 	%rd112, %rd111, 2;
	add.s64 	%rd25, %rd33, %rd112;
	// begin inline asm
	{
.reg.u32 val;
ld.global.cg.b32 val, [%rd25];
add.u32 %r3, val, %r3;
}

	// end inline asm
	xor.b32  	%r95, %r70, 25;
	cvt.u64.u32 	%rd113, %r95;
	add.s64 	%rd114, %rd37, %rd113;
	shl.b64 	%rd115, %rd114, 2;
	add.s64 	%rd26, %rd33, %rd115;
	// begin inline asm
	{
.reg.u32 val;
ld.global.cg.b32 val, [%rd26];
add.u32 %r3, val, %r3;
}

	// end inline asm
	xor.b32  	%r96, %r70, 26;
	cvt.u64.u32 	%rd116, %r96;
	add.s64 	%rd117, %rd37, %rd116;
	shl.b64 	%rd118, %rd117, 2;
	add.s64 	%rd27, %rd33, %rd118;
	// begin inline asm
	{
.reg.u32 val;
ld.global.cg.b32 val, [%rd27];
add.u32 %r3, val, %r3;
}

	// end inline asm
	xor.b32  	%r97, %r70, 27;
	cvt.u64.u32 	%rd119, %r97;
	add.s64 	%rd120, %rd37, %rd119;
	shl.b64 	%rd121, %rd120, 2;
	add.s64 	%rd28, %rd33, %rd121;
	// begin inline asm
	{
.reg.u32 val;
ld.global.cg.b32 val, [%rd28];
add.u32 %r3, val, %r3;
}

	// end inline asm
	xor.b32  	%r98, %r70, 28;
	cvt.u64.u32 	%rd122, %r98;
	add.s64 	%rd123, %rd37, %rd122;
	shl.b64 	%rd124, %rd123, 2;
	add.s64 	%rd29, %rd33, %rd124;
	// begin inline asm
	{
.reg.u32 val;
ld.global.cg.b32 val, [%rd29];
add.u32 %r3, val, %r3;
}

	// end inline asm
	xor.b32  	%r99, %r70, 29;
	cvt.u64.u32 	%rd125, %r99;
	add.s64 	%rd126, %rd37, %rd125;
	shl.b64 	%rd127, %rd126, 2;
	add.s64 	%rd30, %rd33, %rd127;
	// begin inline asm
	{
.reg.u32 val;
ld.global.cg.b32 val, [%rd30];
add.u32 %r3, val, %r3;
}

	// end inline asm
	xor.b32  	%r100, %r70, 30;
	cvt.u64.u32 	%rd128, %r100;
	add.s64 	%rd129, %rd37, %rd128;
	shl.b64 	%rd130, %rd129, 2;
	add.s64 	%rd31, %rd33, %rd130;
	// begin inline asm
	{
.reg.u32 val;
ld.global.cg.b32 val, [%rd31];
add.u32 %r3, val, %r3;
}

	// end inline asm
	xor.b32  	%r101, %r70, 31;
	cvt.u64.u32 	%rd131, %r101;
	add.s64 	%rd132, %rd37, %rd131;
	shl.b64 	%rd133, %rd132, 2;
	add.s64 	%rd32, %rd33, %rd133;
	// begin inline asm
	{
.reg.u32 val;
ld.global.cg.b32 val, [%rd32];
add.u32 %r3, val, %r3;
}

	// end inline asm
	cvta.to.global.u64 	%rd134, %rd34;
	mul.wide.u32 	%rd135, %r65, 4;
	add.s64 	%rd136, %rd134, %rd135;
	st.global.u32 	[%rd136], %r3;
	ret;

}
	// .globl	_ZN9benchmark12dram_latency19dram_latency_kernelILi100EEEvPKjPjS4_
.visible .entry _ZN9benchmark12dram_latency19dram_latency_kernelILi100EEEvPKjPjS4_(
	.param .u64 .ptr .align 1 _ZN9benchmark12dram_latency19dram_latency_kernelILi100EEEvPKjPjS4__param_0,
	.param .u64 .ptr .align 1 _ZN9benchmark12dram_latency19dram_latency_kernelILi100EEEvPKjPjS4__param_1,
	.param .u64 .ptr .align 1 _ZN9benchmark12dram_latency19dram_latency_kernelILi100EEEvPKjPjS4__param_2
)
.maxntid 32
.minnctapersm 1
{
	.reg .pred 	%p<2>;
	.reg .b32 	%r<109>;
	.reg .b64 	%rd<211>;

	ld.param.u64 	%rd103, [_ZN9benchmark12dram_latency19dram_latency_kernelILi100EEEvPKjPjS4__param_0];
	ld.param.u64 	%rd1, [_ZN9benchmark12dram_latency19dram_latency_kernelILi100EEEvPKjPjS4__param_1];
	ld.param.u64 	%rd104, [_ZN9benchmark12dram_latency19dram_latency_kernelILi100EEEvPKjPjS4__param_2];
	mov.u32 	%r1, %tid.x;
	mul.wide.u32 	%rd105, %r1, 4;
	add.s64 	%rd2, %rd103, %rd105;
	// begin inline asm
	ld.global.cg.b32 %r2, [%rd2];

	// end inline asm
	mul.wide.u32 	%rd106, %r2, 4;
	add.s64 	%rd3, %rd2, %rd106;
	// begin inline asm
	bar.sync 0;
mov.u32 %r3, %clock;

	// end inline asm
	cvta.to.global.u64 	%rd107, %rd104;
	// begin inline asm
	ld.global.cg.b32 %r4, [%rd3];

	// end inline asm
	mul.wide.u32 	%rd108, %r4, 4;
	add.s64 	%rd4, %rd3, %rd108;
	// begin inline asm
	ld.global.cg.b32 %r5, [%rd4];

	// end inline asm
	mul.wide.u32 	%rd109, %r5, 4;
	add.s64 	%rd5, %rd4, %rd109;
	// begin inline asm
	ld.global.cg.b32 %r6, [%rd5];

	// end inline asm
	mul.wide.u32 	%rd110, %r6, 4;
	add.s64 	%rd6, %rd5, %rd110;
	// begin inline asm
	ld.global.cg.b32 %r7, [%rd6];

	// end inline asm
	mul.wide.u32 	%rd111, %r7, 4;
	add.s64 	%rd7, %rd6, %rd111;
	// begin inline asm
	ld.global.cg.b32 %r8, [%rd7];

	// end inline asm
	mul.wide.u32 	%rd112, %r8, 4;
	add.s64 	%rd8, %rd7, %rd112;
	// begin inline asm
	ld.global.cg.b32 %r9, [%rd8];

	// end inline asm
	mul.wide.u32 	%rd113, %r9, 4;
	add.s64 	%rd9, %rd8, %rd113;
	// begin inline asm
	ld.global.cg.b32 %r10, [%rd9];

	// end inline asm
	mul.wide.u32 	%rd114, %r10, 4;
	add.s64 	%rd10, %rd9, %rd114;
	// begin inline asm
	ld.global.cg.b32 %r11, [%rd10];

	// end inline asm
	mul.wide.u32 	%rd115, %r11, 4;
	add.s64 	%rd11, %rd10, %rd115;
	// begin inline asm
	ld.global.cg.b32 %r12, [%rd11];

	// end inline asm
	mul.wide.u32 	%rd116, %r12, 4;
	add.s64 	%rd12, %rd11, %rd116;
	// begin inline asm
	ld.global.cg.b32 %r13, [%rd12];

	// end inline asm
	mul.wide.u32 	%rd117, %r13, 4;
	add.s64 	%rd13, %rd12, %rd117;
	// begin inline asm
	ld.global.cg.b32 %r14, [%rd13];

	// end inline asm
	mul.wide.u32 	%rd118, %r14, 4;
	add.s64 	%rd14, %rd13, %rd118;
	// begin inline asm
	ld.global.cg.b32 %r15, [%rd14];

	// end inline asm
	mul.wide.u32 	%rd119, %r15, 4;
	add.s64 	%rd15, %rd14, %rd119;
	// begin inline asm
	ld.global.cg.b32 %r16, [%rd15];

	// end inline asm
	mul.wide.u32 	%rd120, %r16, 4;
	add.s64 	%rd16, %rd15, %rd120;
	// begin inline asm
	ld.global.cg.b32 %r17, [%rd16];

	// end inline asm
	mul.wide.u32 	%rd121, %r17, 4;
	add.s64 	%rd17, %rd16, %rd121;
	// begin inline asm
	ld.global.cg.b32 %r18, [%rd17];

	// end inline asm
	mul.wide.u32 	%rd122, %r18, 4;
	add.s64 	%rd18, %rd17, %rd122;
	// begin inline asm
	ld.global.cg.b32 %r19, [%rd18];

	// end inline asm
	mul.wide.u32 	%rd123, %r19, 4;
	add.s64 	%rd19, %rd18, %rd123;
	// begin inline asm
	ld.global.cg.b32 %r20, [%rd19];

	// end inline asm
	mul.wide.u32 	%rd124, %r20, 4;
	add.s64 	%rd20, %rd19, %rd124;
	// begin inline asm
	ld.global.cg.b32 %r21, [%rd20];

	// end inline asm
	mul.wide.u32 	%rd125, %r21, 4;
	add.s64 	%rd21, %rd20, %rd125;
	// begin inline asm
	ld.global.cg.b32 %r22, [%rd21];

	// end inline asm
	mul.wide.u32 	%rd126, %r22, 4;
	add.s64 	%rd22, %rd21, %rd126;
	// begin inline asm
	ld.global.cg.b32 %r23, [%rd22];

	// end inline asm
	mul.wide.u32 	%rd127, %r23, 4;
	add.s64 	%rd23, %rd22, %rd127;
	// begin inline asm
	ld.global.cg.b32 %r24, [%rd23];

	// end inline asm
	mul.wide.u32 	%rd128, %r24, 4;
	add.s64 	%rd24, %rd23, %rd128;
	// begin inline asm
	ld.global.cg.b32 %r25, [%rd24];

	// end inline asm
	mul.wide.u32 	%rd129, %r25, 4;
	add.s64 	%rd25, %rd24, %rd129;
	// begin inline asm
	ld.global.cg.b32 %r26, [%rd25];

	// end inline asm
	mul.wide.u32 	%rd130, %r26, 4;
	add.s64 	%rd26, %rd25, %rd130;
	// begin inline asm
	ld.global.cg.b32 %r27, [%rd26];

	// end inline asm
	mul.wide.u32 	%rd131, %r27, 4;
	add.s64 	%rd27, %rd26, %rd131;
	// begin inline asm
	ld.global.cg.b32 %r28, [%rd27];

	// end inline asm
	mul.wide.u32 	%rd132, %r28, 4;
	add.s64 	%rd28, %rd27, %rd132;
	// begin inline asm
	ld.global.cg.b32 %r29, [%rd28];

	// end inline asm
	mul.wide.u32 	%rd133, %r29, 4;
	add.s64 	%rd29, %rd28, %rd133;
	// begin inline asm
	ld.global.cg.b32 %r30, [%rd29];

	// end inline asm
	mul.wide.u32 	%rd134, %r30, 4;
	add.s64 	%rd30, %rd29, %rd134;
	// begin inline asm
	ld.global.cg.b32 %r31, [%rd30];

	// end inline asm
	mul.wide.u32 	%rd135, %r31, 4;
	add.s64 	%rd31, %rd30, %rd135;
	// begin inline asm
	ld.global.cg.b32 %r32, [%rd31];

	// end inline asm
	mul.wide.u32 	%rd136, %r32, 4;
	add.s64 	%rd32, %rd31, %rd136;
	// begin inline asm
	ld.global.cg.b32 %r33, [%rd32];

	// end inline asm
	mul.wide.u32 	%rd137, %r33, 4;
	add.s64 	%rd33, %rd32, %rd137;
	// begin inline asm
	ld.global.cg.b32 %r34, [%rd33];

	// end inline asm
	mul.wide.u32 	%rd138, %r34, 4;
	add.s64 	%rd34, %rd33, %rd138;
	// begin inline asm
	ld.global.cg.b32 %r35, [%rd34];

	// end inline asm
	mul.wide.u32 	%rd139, %r35, 4;
	add.s64 	%rd35, %rd34, %rd139;
	// begin inline asm
	ld.global.cg.b32 %r36, [%rd35];

	// end inline asm
	mul.wide.u32 	%rd140, %r36, 4;
	add.s64 	%rd36, %rd35, %rd140;
	// begin inline asm
	ld.global.cg.b32 %r37, [%rd36];

	// end inline asm
	mul.wide.u32 	%rd141, %r37, 4;
	add.s64 	%rd37, %rd36, %rd141;
	// begin inline asm
	ld.global.cg.b32 %r38, [%rd37];

	// end inline asm
	mul.wide.u32 	%rd142, %r38, 4;
	add.s64 	%rd38, %rd37, %rd142;
	// begin inline asm
	ld.global.cg.b32 %r39, [%rd38];

	// end inline asm
	mul.wide.u32 	%rd143, %r39, 4;
	add.s64 	%rd39, %rd38, %rd143;
	// begin inline asm
	ld.global.cg.b32 %r40, [%rd39];

	// end inline asm
	mul.wide.u32 	%rd144, %r40, 4;
	add.s64 	%rd40, %rd39, %rd144;
	// begin inline asm
	ld.global.cg.b32 %r41, [%rd40];

	// end inline asm
	mul.wide.u32 	%rd145, %r41, 4;
	add.s64 	%rd41, %rd40, %rd145;
	// begin inline asm
	ld.global.cg.b32 %r42, [%rd41];

	// end inline asm
	mul.wide.u32 	%rd146, %r42, 4;
	add.s64 	%rd42, %rd41, %rd146;
	// begin inline asm
	ld.global.cg.b32 %r43, [%rd42];

	// end inline asm
	mul.wide.u32 	%rd147, %r43, 4;
	add.s64 	%rd43, %rd42, %rd147;
	// begin inline asm
	ld.global.cg.b32 %r44, [%rd43];

	// end inline asm
	mul.wide.u32 	%rd148, %r44, 4;
	add.s64 	%rd44, %rd43, %rd148;
	// begin inline asm
	ld.global.cg.b32 %r45, [%rd44];

	// end inline asm
	mul.wide.u32 	%rd149, %r45, 4;
	add.s64 	%rd45, %rd44, %rd149;
	// begin inline asm
	ld.global.cg.b32 %r46, [%rd45];

	// end inline asm
	mul.wide.u32 	%rd150, %r46, 4;
	add.s64 	%rd46, %rd45, %rd150;
	// begin inline asm
	ld.global.cg.b32 %r47, [%rd46];

	// end inline asm
	mul.wide.u32 	%rd151, %r47, 4;
	add.s64 	%rd47, %rd46, %rd151;
	// begin inline asm
	ld.global.cg.b32 %r48, [%rd47];

	// end inline asm
	mul.wide.u32 	%rd152, %r48, 4;
	add.s64 	%rd48, %rd47, %rd152;
	// begin inline asm
	ld.global.cg.b32 %r49, [%rd48];

	// end inline asm
	mul.wide.u32 	%rd153, %r49, 4;
	add.s64 	%rd49, %rd48, %rd153;
	// begin inline asm
	ld.global.cg.b32 %r50, [%rd49];

	// end inline asm
	mul.wide.u32 	%rd154, %r50, 4;
	add.s64 	%rd50, %rd49, %rd154;
	// begin inline asm
	ld.global.cg.b32 %r51, [%rd50];

	// end inline asm
	mul.wide.u32 	%rd155, %r51, 4;
	add.s64 	%rd51, %rd50, %rd155;
	// begin inline asm
	ld.global.cg.b32 %r52, [%rd51];

	// end inline asm
	mul.wide.u32 	%rd156, %r52, 4;
	add.s64 	%rd52, %rd51, %rd156;
	// begin inline asm
	ld.global.cg.b32 %r53, [%rd52];

	// end inline asm
	mul.wide.u32 	%rd157, %r53, 4;
	add.s64 	%rd53, %rd52, %rd157;
	// begin inline asm
	ld.global.cg.b32 %r54, [%rd53];

	// end inline asm
	mul.wide.u32 	%rd158, %r54, 4;
	add.s64 	%rd54, %rd53, %rd158;
	// begin inline asm
	ld.global.cg.b32 %r55, [%rd54];

	// end inline asm
	mul.wide.u32 	%rd159, %r55, 4;
	add.s64 	%rd55, %rd54, %rd159;
	// begin inline asm
	ld.global.cg.b32 %r56, [%rd55];

	// end inline asm
	mul.wide.u32 	%rd160, %r56, 4;
	add.s64 	%rd56, %rd55, %rd160;
	// begin inline asm
	ld.global.cg.b32 %r57, [%rd56];

	// end inline asm
	mul.wide.u32 	%rd161, %r57, 4;
	add.s64 	%rd57, %rd56, %rd161;
	// begin inline asm
	ld.global.cg.b32 %r58, [%rd57];

	// end inline asm
	mul.wide.u32 	%rd162, %r58, 4;
	add.s64 	%rd58, %rd57, %rd162;
	// begin inline asm
	ld.global.cg.b32 %r59, [%rd58];

	// end inline asm
	mul.wide.u32 	%rd163, %r59, 4;
	add.s64 	%rd59, %rd58, %rd163;
	// begin inline asm
	ld.global.cg.b32 %r60, [%rd59];

	// end inline asm
	mul.wide.u32 	%rd164, %r60, 4;
	add.s64 	%rd60, %rd59, %rd164;
	// begin inline asm
	ld.global.cg.b32 %r61, [%rd60];

	// end inline asm
	mul.wide.u32 	%rd165, %r61, 4;
	add.s64 	%rd61, %rd60, %rd165;
	// begin inline asm
	ld.global.cg.b32 %r62, [%rd61];

	// end inline asm
	mul.wide.u32 	%rd166, %r62, 4;
	add.s64 	%rd62, %rd61, %rd166;
	// begin inline asm
	ld.global.cg.b32 %r63, [%rd62];

	// end inline asm
	mul.wide.u32 	%rd167, %r63, 4;
	add.s64 	%rd63, %rd62, %rd167;
	// begin inline asm
	ld.global.cg.b32 %r64, [%rd63];

	// end inline asm
	mul.wide.u32 	%rd168, %r64, 4;
	add.s64 	%rd64, %rd63, %rd168;
	// begin inline asm
	ld.global.cg.b32 %r65, [%rd64];

	// end inline asm
	mul.wide.u32 	%rd169, %r65, 4;
	add.s64 	%rd65, %rd64, %rd169;
	// begin inline asm
	ld.global.cg.b32 %r66, [%rd65];

	// end inline asm
	mul.wide.u32 	%rd170, %r66, 4;
	add.s64 	%rd66, %rd65, %rd170;
	// begin inline asm
	ld.global.cg.b32 %r67, [%rd66];

	// end inline asm
	mul.wide.u32 	%rd171, %r67, 4;
	add.s64 	%rd67, %rd66, %rd171;
	// begin inline asm
	ld.global.cg.b32 %r68, [%rd67];

	// end inline asm
	mul.wide.u32 	%rd172, %r68, 4;
	add.s64 	%rd68, %rd67, %rd172;
	// begin inline asm
	ld.global.cg.b32 %r69, [%rd68];

	// end inline asm
	mul.wide.u32 	%rd173, %r69, 4;
	add.s64 	%rd69, %rd68, %rd173;
	// begin inline asm
	ld.global.cg.b32 %r70, [%rd69];

	// end inline asm
	mul.wide.u32 	%rd174, %r70, 4;
	add.s64 	%rd70, %rd69, %rd174;
	// begin inline asm
	ld.global.cg.b32 %r71, [%rd70];

	// end inline asm
	mul.wide.u32 	%rd175, %r71, 4;
	add.s64 	%rd71, %rd70, %rd175;
	// begin inline asm
	ld.global.cg.b32 %r72, [%rd71];

	// end inline asm
	mul.wide.u32 	%rd176, %r72, 4;
	add.s64 	%rd72, %rd71, %rd176;
	// begin inline asm
	ld.global.cg.b32 %r73, [%rd72];

	// end inline asm
	mul.wide.u32 	%rd177, %r73, 4;
	add.s64 	%rd73, %rd72, %rd177;
	// begin inline asm
	ld.global.cg.b32 %r74, [%rd73];

	// end inline asm
	mul.wide.u32 	%rd178, %r74, 4;
	add.s64 	%rd74, %rd73, %rd178;
	// begin inline asm
	ld.global.cg.b32 %r75, [%rd74];

	// end inline asm
	mul.wide.u32 	%rd179, %r75, 4;
	add.s64 	%rd75, %rd74, %rd179;
	// begin inline asm
	ld.global.cg.b32 %r76, [%rd75];

	// end inline asm
	mul.wide.u32 	%rd180, %r76, 4;
	add.s64 	%rd76, %rd75, %rd180;
	// begin inline asm
	ld.global.cg.b32 %r77, [%rd76];

	// end inline asm
	mul.wide.u32 	%rd181, %r77, 4;
	add.s64 	%rd77, %rd76, %rd181;
	// begin inline asm
	ld.global.cg.b32 %r78, [%rd77];

	// end inline asm
	mul.wide.u32 	%rd182, %r78, 4;
	add.s64 	%rd78, %rd77, %rd182;
	// begin inline asm
	ld.global.cg.b32 %r79, [%rd78];

	// end inline asm
	mul.wide.u32 	%rd183, %r79, 4;
	add.s64 	%rd79, %rd78, %rd183;
	// begin inline asm
	ld.global.cg.b32 %r80, [%rd79];

	// end inline asm
	mul.wide.u32 	%rd184, %r80, 4;
	add.s64 	%rd80, %rd79, %rd184;
	// begin inline asm
	ld.global.cg.b32 %r81, [%rd80];

	// end inline asm
	mul.wide.u32 	%rd185, %r81, 4;
	add.s64 	%rd81, %rd80, %rd185;
	// begin inline asm
	ld.global.cg.b32 %r82, [%rd81];

	// end inline asm
	mul.wide.u32 	%rd186, %r82, 4;
	add.s64 	%rd82, %rd81, %rd186;
	// begin inline asm
	ld.global.cg.b32 %r83, [%rd82];

	// end inline asm
	mul.wide.u32 	%rd187, %r83, 4;
	add.s64 	%rd83, %rd82, %rd187;
	// begin inline asm
	ld.global.cg.b32 %r84, [%rd83];

	// end inline asm
	mul.wide.u32 	%rd188, %r84, 4;
	add.s64 	%rd84, %rd83, %rd188;
	// begin inline asm
	ld.global.cg.b32 %r85, [%rd84];

	// end inline asm
	mul.wide.u32 	%rd189, %r85, 4;
	add.s64 	%rd85, %rd84, %rd189;
	// begin inline asm
	ld.global.cg.b32 %r86, [%rd85];

	// end inline asm
	mul.wide.u32 	%rd190, %r86, 4;
	add.s64 	%rd86, %rd85, %rd190;
	// begin inline asm
	ld.global.cg.b32 %r87, [%rd86];

	// end inline asm
	mul.wide.u32 	%rd191, %r87, 4;
	add.s64 	%rd87, %rd86, %rd191;
	// begin inline asm
	ld.global.cg.b32 %r88, [%rd87];

	// end inline asm
	mul.wide.u32 	%rd192, %r88, 4;
	add.s64 	%rd88, %rd87, %rd192;
	// begin inline asm
	ld.global.cg.b32 %r89, [%rd88];

	// end inline asm
	mul.wide.u32 	%rd193, %r89, 4;
	add.s64 	%rd89, %rd88, %rd193;
	// begin inline asm
	ld.global.cg.b32 %r90, [%rd89];

	// end inline asm
	mul.wide.u32 	%rd194, %r90, 4;
	add.s64 	%rd90, %rd89, %rd194;
	// begin inline asm
	ld.global.cg.b32 %r91, [%rd90];

	// end inline asm
	mul.wide.u32 	%rd195, %r91, 4;
	add.s64 	%rd91, %rd90, %rd195;
	// begin inline asm
	ld.global.cg.b32 %r92, [%rd91];

	// end inline asm
	mul.wide.u32 	%rd196, %r92, 4;
	add.s64 	%rd92, %rd91, %rd196;
	// begin inline asm
	ld.global.cg.b32 %r93, [%rd92];

	// end inline asm
	mul.wide.u32 	%rd197, %r93, 4;
	add.s64 	%rd93, %rd92, %rd197;
	// begin inline asm
	ld.global.cg.b32 %r94, [%rd93];

	// end inline asm
	mul.wide.u32 	%rd198, %r94, 4;
	add.s64 	%rd94, %rd93, %rd198;
	// begin inline asm
	ld.global.cg.b32 %r95, [%rd94];

	// end inline asm
	mul.wide.u32 	%rd199, %r95, 4;
	add.s64 	%rd95, %rd94, %rd199;
	// begin inline asm
	ld.global.cg.b32 %r96, [%rd95];

	// end inline asm
	mul.wide.u32 	%rd200, %r96, 4;
	add.s64 	%rd96, %rd95, %rd200;
	// begin inline asm
	ld.global.cg.b32 %r97, [%rd96];

	// end inline asm
	mul.wide.u32 	%rd201, %r97, 4;
	add.s64 	%rd97, %rd96, %rd201;
	// begin inline asm
	ld.global.cg.b32 %r98, [%rd97];

	// end inline asm
	mul.wide.u32 	%rd202, %r98, 4;
	add.s64 	%rd98, %rd97, %rd202;
	// begin inline asm
	ld.global.cg.b32 %r99, [%rd98];

	// end inline asm
	mul.wide.u32 	%rd203, %r99, 4;
	add.s64 	%rd99, %rd98, %rd203;
	// begin inline asm
	ld.global.cg.b32 %r100, [%rd99];

	// end inline asm
	mul.wide.u32 	%rd204, %r100, 4;
	add.s64 	%rd100, %rd99, %rd204;
	// begin inline asm
	ld.global.cg.b32 %r101, [%rd100];

	// end inline asm
	mul.wide.u32 	%rd205, %r101, 4;
	add.s64 	%rd101, %rd100, %rd205;
	// begin inline asm
	ld.global.cg.b32 %r102, [%rd101];

	// end inline asm
	mul.wide.u32 	%rd206, %r102, 4;
	add.s64 	%rd102, %rd101, %rd206;
	// begin inline asm
	ld.global.cg.b32 %r103, [%rd102];

	// end inline asm
	// begin inline asm
	bar.sync 0;
mov.u32 %r104, %clock;

	// end inline asm
	sub.s32 	%r105, %r104, %r3;
	mul.hi.u32 	%r106, %r105, 1374389535;
	shr.u32 	%r107, %r106, 5;
	add.s64 	%rd207, %rd107, %rd105;
	st.global.u32 	[%rd207], %r107;
	setp.ne.s32 	%p1, %r103, 0;
	@%p1 bra 	$L__BB1_2;
	cvta.to.global.u64 	%rd208, %rd1;
	add.s64 	%rd210, %rd208, %rd105;
	mov.b32 	%r108, 0;
	st.global.u32 	[%rd210], %r108;
$L__BB1_2:
	ret;

}
	// .globl	_ZN9benchmark12smem_latency19smem_latency_kernelILi100EEEvPKjPjS4_
.visible .entry _ZN9benchmark12smem_latency19smem_latency_kernelILi100EEEvPKjPjS4_(
	.param .u64 .ptr .align 1 _ZN9benchmark12smem_latency19smem_latency_kernelILi100EEEvPKjPjS4__param_0,
	.param .u64 .ptr .align 1 _ZN9benchmark12smem_latency19smem_latency_kernelILi100EEEvPKjPjS4__param_1,
	.param .u64 .ptr .align 1 _ZN9benchmark12smem_latency19smem_latency_kernelILi100EEEvPKjPjS4__param_2
)
.maxntid 16
.minnctapersm 1
{
	.reg .pred 	%p<2>;
	.reg .b32 	%r<213>;
	.reg .b64 	%rd<15>;
	// demoted variable
	.shared .align 4 .b8 _ZZN9benchmark12smem_latency19smem_latency_kernelILi100EEEvPKjPjS4_E11smem_buffer[64];
	ld.param.u64 	%rd3, [_ZN9benchmark12smem_latency19smem_latency_kernelILi100EEEvPKjPjS4__param_0];
	ld.param.u64 	%rd1, [_ZN9benchmark12smem_latency19smem_latency_kernelILi100EEEvPKjPjS4__param_1];
	ld.param.u64 	%rd4, [_ZN9benchmark12smem_latency19smem_latency_kernelILi100EEEvPKjPjS4__param_2];
	cvta.to.global.u64 	%rd5, %rd3;
	mov.u32 	%r1, %tid.x;
	mul.wide.u32 	%rd6, %r1, 4;
	mov.u32 	%r205, _ZZN9benchmark12smem_latency19smem_latency_kernelILi100EEEvPKjPjS4_E11smem_buffer;
	cvt.u64.u32 	%rd7, %r205;
	cvta.shared.u64 	%rd8, %rd7;
	add.s64 	%rd2, %rd8, %rd6;
	// begin inline asm
	{
.reg .u64 u64addr;
cvta.to.shared.u64 u64addr, %rd2;
cvt.u32.u64 %r6, u64addr;
}

	// end inline asm
	add.s64 	%rd9, %rd5, %rd6;
	ld.global.u32 	%r206, [%rd9];
	shl.b32 	%r207, %r1, 2;
	add.s32 	%r208, %r205, %r207;
	st.shared.u32 	[%r208], %r206;
	bar.sync 	0;
	// begin inline asm
	bar.sync 0;
mov.u32 %r3, %clock;

	// end inline asm
	cvta.to.global.u64 	%rd10, %rd4;
	// begin inline asm
	ld.shared.b32 %r6, [%r6];

	// end inline asm
	// begin inline asm
	ld.shared.b32 %r6, [%r6];

	// end inline asm
	// begin inline asm
	ld.shared.b32 %r6, [%r6];

	// end inline asm
	// begin inline asm
	ld.shared.b32 %r6, [%r6];

	// end inline asm
	// begin inline asm
	ld.shared.b32 %r6, [%r6];

	// end inline asm
	// begin inline asm
	ld.shared.b32 %r6, [%r6];

	// end inline asm
	// begin inline asm
	ld.shared.b32 %r6, [%r6];

	// end inline asm
	// begin inline asm
	ld.shared.b32 %r6, [%r6];

	// end inline asm
	// begin inline asm
	ld.shared.b32 %r6, [%r6];

	// end inline asm
	// begin inline asm
	ld.shared.b32 %r6, [%r6];

	// end inline asm
	// begin inline asm
	ld.shared.b32 %r6, [%r6];

	// end inline asm
	// begin inline asm
	ld.shared.b32 %r6, [%r6];

	// end inline asm
	// begin inline asm
	ld.shared.b32 %r6, [%r6];

	// end inline asm
	// begin inline asm
	ld.shared.b32 %r6, [%r6];

	// end inline asm
	// begin inline asm
	ld.shared.b32 %r6, [%r6];

	// end inline asm
	// begin inline asm
	ld.shared.b32 %r6, [%r6];

	// end inline asm
	// begin inline asm
	ld.shared.b32 %r6, [%r6];

	// end inline asm
	// begin inline asm
	ld.shared.b32 %r6, [%r6];

	// end inline asm
	// begin inline asm
	ld.shared.b32 %r6, [%r6];

	// end inline asm
	// begin inline asm
	ld.shared.b32 %r6, [%r6];

	// end inline asm
	// begin inline asm
	ld.shared.b32 %r6, [%r6];

	// end inline asm
	// begin inline asm
	ld.shared.b32 %r6, [%r6];

	// end inline asm
	// begin inline asm
	ld.shared.b32 %r6, [%r6];

	// end inline asm
	// begin inline asm
	ld.shared.b32 %r6, [%r6];

	// end inline asm
	// begin inline asm
	ld.shared.b32 %r6, [%r6];

	// end inline asm
	// begin inline asm
	ld.shared.b32 %r6, [%r6];

	// end inline asm
	// begin inline asm
	ld.shared.b32 %r6, [%r6];

	// end inline asm
	// begin inline asm
	ld.shared.b32 %r6, [%r6];

	// end inline asm
	// begin inline asm
	ld.shared.b32 %r6, [%r6];

	// end inline asm
	// begin inline asm
	ld.shared.b32 %r6, [%r6];

	// end inline asm
	// begin inline asm
	ld.shared.b32 %r6, [%r6];

	// end inline asm
	// begin inline asm
	ld.shared.b32 %r6, [%r6];

	// end inline asm
	// begin inline asm
	ld.shared.b32 %r6, [%r6];

	// end inline asm
	// begin inline asm
	ld.shared.b32 %r6, [%r6];

	// end inline asm
	// begin inline asm
	ld.shared.b32 %r6, [%r6];

	// end inline asm
	// begin inline asm
	ld.shared.b32 %r6, [%r6];

	// end inline asm
	// begin inline asm
	ld.shared.b32 %r6, [%r6];

	// end inline asm
	// begin inline asm
	ld.shared.b32 %r6, [%r6];

	// end inline asm
	// begin inline asm
	ld.shared.b32 %r6, [%r6];

	// end inline asm
	// begin inline asm
	ld.shared.b32 %r6, [%r6];

	// end inline asm
	// begin inline asm
	ld.shared.b32 %r6, [%r6];

	// end inline asm
	// begin inline asm
	ld.shared.b32 %r6, [%r6];

	// end inline asm
	// begin inline asm
	ld.shared.b32 %r6, [%r6];

	// end inline asm
	// begin inline asm
	ld.shared.b32 %r6, [%r6];

	// end inline asm
	// begin inline asm
	ld.shared.b32 %r6, [%r6];

	// end inline asm
	// begin inline asm
	ld.shared.b32 %r6, [%r6];

	// end inline asm
	// begin inline asm
	ld.shared.b32 %r6, [%r6];

	// end inline asm
	// begin inline asm
	ld.shared.b32 %r6, [%r6];

	// end inline asm
	// begin inline asm
	ld.shared.b32 %r6, [%r6];

	// end inline asm
	// begin inline asm
	ld.shared.b32 %r6, [%r6];

	// end inline asm
	// begin inline asm
	ld.shared.b32 %r6, [%r6];

	// end inline asm
	// begin inline asm
	ld.shared.b32 %r6, [%r6];

	// end inline asm
	// begin inline asm
	ld.shared.b32 %r6, [%r6];

	// end inline asm
	// begin inline asm
	ld.shared.b32 %r6, [%r6];

	// end inline asm
	// begin inline asm
	ld.shared.b32 %r6, [%r6];

	// end inline asm
	// begin inline asm
	ld.shared.b32 %r6, [%r6];

	// end inline asm
	// begin inline asm
	ld.shared.b32 %r6, [%r6];

	// end inline asm
	// begin inline asm
	ld.shared.b32 %r6, [%r6];

	// end inline asm
	// begin inline asm
	ld.shared.b32 %r6, [%r6];

	// end inline asm
	// begin inline asm
	ld.shared.b32 %r6, [%r6];

	// end inline asm
	// begin inline asm
	ld.shared.b32 %r6, [%r6];

	// end inline asm
	// begin inline asm
	ld.shared.b32 %r6, [%r6];

	// end inline asm
	// begin inline asm
	ld.shared.b32 %r6, [%r6];

	// end inline asm
	// begin inline asm
	ld.shared.b32 %r6, [%r6];

	// end inline asm
	// begin inline asm
	ld.shared.b32 %r6, [%r6];

	// end inline asm
	// begin inline asm
	ld.shared.b32 %r6, [%r6];

	// end inline asm
	// begin inline asm
	ld.shared.b32 %r6, [%r6];

	// end inline asm
	// begin inline asm
	ld.shared.b32 %r6, [%r6];

	// end inline asm
	// begin inline asm
	ld.shared.b32 %r6, [%r6];

	// end inline asm
	// begin inline asm
	ld.shared.b32 %r6, [%r6];

	// end inline asm
	// begin inline asm
	ld.shared.b32 %r6, [%r6];

	// end inline asm
	// begin inline asm
	ld.shared.b32 %r6, [%r6];

	// end inline asm
	// begin inline asm
	ld.shared.b32 %r6, [%r6];

	// end inline asm
	// begin inline asm
	ld.shared.b32 %r6, [%r6];

	// end inline asm
	// begin inline asm
	ld.shared.b32 %r6, [%r6];

	// end inline asm
	// begin inline asm
	ld.shared.b32 %r6, [%r6];

	// end inline asm
	// begin inline asm
	ld.shared.b32 %r6, [%r6];

	// end inline asm
	// begin inline asm
	ld.shared.b32 %r6, [%r6];

	// end inline asm
	// begin inline asm
	ld.shared.b32 %r6, [%r6];

	// end inline asm
	// begin inline asm
	ld.shared.b32 %r6, [%r6];

	// end inline asm
	// begin inline asm
	ld.shared.b32 %r6, [%r6];

	// end inline asm
	// begin inline asm
	ld.shared.b32 %r6, [%r6];

	// end inline asm
	// begin inline asm
	ld.shared.b32 %r6, [%r6];

	// end inline asm
	// begin inline asm
	ld.shared.b32 %r6, [%r6];

	// end inline asm
	// begin inline asm
	ld.shared.b32 %r6, [%r6];

	// end inline asm
	// begin inline asm
	ld.shared.b32 %r6, [%r6];

	// end inline asm
	// begin inline asm
	ld.shared.b32 %r6, [%r6];

	// end inline asm
	// begin inline asm
	ld.shared.b32 %r6, [%r6];

	// end inline asm
	// begin inline asm
	ld.shared.b32 %r6, [%r6];

	// end inline asm
	// begin inline asm
	ld.shared.b32 %r6, [%r6];

	// end inline asm
	// begin inline asm
	ld.shared.b32 %r6, [%r6];

	// end inline asm
	// begin inline asm
	ld.shared.b32 %r6, [%r6];

	// end inline asm
	// begin inline asm
	ld.shared.b32 %r6, [%r6];

	// end inline asm
	// begin inline asm
	ld.shared.b32 %r6, [%r6];

	// end inline asm
	// begin inline asm
	ld.shared.b32 %r6, [%r6];

	// end inline asm
	// begin inline asm
	ld.shared.b32 %r6, [%r6];

	// end inline asm
	// begin inline asm
	ld.shared.b32 %r6, [%r6];

	// end inline asm
	// begin inline asm
	ld.shared.b32 %r6, [%r6];

	// end inline asm
	// begin inline asm
	ld.shared.b32 %r6, [%r6];

	// end inline asm
	// begin inline asm
	ld.shared.b32 %r6, [%r6];

	// end inline asm
	// begin inline asm
	bar.sync 0;
mov.u32 %r204, %clock;

	// end inline asm
	sub.s32 	%r209, %r204, %r3;
	mul.hi.u32 	%r210, %r209, 1374389535;
	shr.u32 	%r211, %r210, 5;
	add.s64 	%rd11, %rd10, %rd6;
	st.global.u32 	[%rd11], %r211;
	setp.ne.s32 	%p1, %r6, 0;
	@%p1 bra 	$L__BB2_2;
	cvta.to.global.u64 	%rd12, %rd1;
	add.s64 	%rd14, %rd12, %rd6;
	mov.b32 	%r212, 0;
	st.global.u32 	[%rd14], %r212;
$L__BB2_2:
	ret;

}
	// .globl	_ZN9benchmark15l2cache_latency22l2cache_latency_kernelILi100EEEvPKjPjS4_
.visible .entry _ZN9benchmark15l2cache_latency22l2cache_latency_kernelILi100EEEvPKjPjS4_(
	.param .u64 .ptr .align 1 _ZN9benchmark15l2cache_latency22l2cache_latency_kernelILi100EEEvPKjPjS4__param_0,
	.param .u64 .ptr .align 1 _ZN9benchmark15l2cache_latency22l2cache_latency_kernelILi100EEEvPKjPjS4__param_1,
	.param .u64 .ptr .align 1 _ZN9benchmark15l2cache_latency22l2cache_latency_kernelILi100EEEvPKjPjS4__param_2
)
.maxntid 32
.minnctapersm 1
{
	.reg .pred 	%p<2>;
	.reg .b32 	%r<109>;
	.reg .b64 	%rd<211>;

	ld.param.u64 	%rd103, [_ZN9benchmark15l2cache_latency22l2cache_latency_kernelILi100EEEvPKjPjS4__param_0];
	ld.param.u64 	%rd1, [_ZN9benchmark15l2cache_latency22l2cache_latency_kernelILi100EEEvPKjPjS4__param_1];
	ld.param.u64 	%rd104, [_ZN9benchmark15l2cache_latency22l2cache_latency_kernelILi100EEEvPKjPjS4__param_2];
	mov.u32 	%r1, %tid.x;
	mul.wide.u32 	%rd105, %r1, 4;
	add.s64 	%rd2, %rd103, %rd105;
	// begin inline asm
	ld.global.cg.b32 %r2, [%rd2];

	// end inline asm
	mul.wide.u32 	%rd106, %r2, 4;
	add.s64 	%rd3, %rd2, %rd106;
	// begin inline asm
	bar.sync 0;
mov.u32 %r3, %clock;

	// end inline asm
	cvta.to.global.u64 	%rd107, %rd104;
	// begin inline asm
	ld.global.cg.b32 %r4, [%rd3];

	// end inline asm
	mul.wide.u32 	%rd108, %r4, 4;
	add.s64 	%rd4, %rd3, %rd108;
	// begin inline asm
	ld.global.cg.b32 %r5, [%rd4];

	// end inline asm
	mul.wide.u32 	%rd109, %r5, 4;
	add.s64 	%rd5, %rd4, %rd109;
	// begin inline asm
	ld.global.cg.b32 %r6, [%rd5];

	// end inline asm
	mul.wide.u32 	%rd110, %r6, 4;
	add.s64 	%rd6, %rd5, %rd110;
	// begin inline asm
	ld.global.cg.b32 %r7, [%rd6];

	// end inline asm
	mul.wide.u32 	%rd111, %r7, 4;
	add.s64 	%rd7, %rd6, %rd111;
	// begin inline asm
	ld.global.cg.b32 %r8, [%rd7];

	// end inline asm
	mul.wide.u32 	%rd112, %r8, 4;
	add.s64 	%rd8, %rd7, %rd112;
	// begin inline asm
	ld.global.cg.b32 %r9, [%rd8];

	// end inline asm
	mul.wide.u32 	%rd113, %r9, 4;
	add.s64 	%rd9, %rd8, %rd113;
	// begin inline asm
	ld.global.cg.b32 %r10, [%rd9];

	// end inline asm
	mul.wide.u32 	%rd114, %r10, 4;
	add.s64 	%rd10, %rd9, %rd114;
	// begin inline asm
	ld.global.cg.b32 %r11, [%rd10];

	// end inline asm
	mul.wide.u32 	%rd115, %r11, 4;
	add.s64 	%rd11, %rd10, %rd115;
	// begin inline asm
	ld.global.cg.b32 %r12, [%rd11];

	// end inline asm
	mul.wide.u32 	%rd116, %r12, 4;
	add.s64 	%rd12, %rd11, %rd116;
	// begin inline asm
	ld.global.cg.b32 %r13, [%rd12];

	// end inline asm
	mul.wide.u32 	%rd117, %r13, 4;
	add.s64 	%rd13, %rd12, %rd117;
	// begin inline asm
	ld.global.cg.b32 %r14, [%rd13];

	// end inline asm
	mul.wide.u32 	%rd118, %r14, 4;
	add.s64 	%rd14, %rd13, %rd118;
	// begin inline asm
	ld.global.cg.b32 %r15, [%rd14];

	// end inline asm
	mul.wide.u32 	%rd119, %r15, 4;
	add.s64 	%rd15, %rd14, %rd119;
	// begin inline asm
	ld.global.cg.b32 %r16, [%rd15];

	// end inline asm
	mul.wide.u32 	%rd120, %r16, 4;
	add.s64 	%rd16, %rd15, %rd120;
	// begin inline asm
	ld.global.cg.b32 %r17, [%rd16];

	// end inline asm
	mul.wide.u32 	%rd121, %r17, 4;
	add.s64 	%rd17, %rd16, %rd121;
	// begin inline asm
	ld.global.cg.b32 %r18, [%rd17];

	// end inline asm
	mul.wide.u32 	%rd122, %r18, 4;
	add.s64 	%rd18, %rd17, %rd122;
	// begin inline asm
	ld.global.cg.b32 %r19, [%rd18];

	// end inline asm
	mul.wide.u32 	%rd123, %r19, 4;
	add.s64 	%rd19, %rd18, %rd123;
	// begin inline asm
	ld.global.cg.b32 %r20, [%rd19];

	// end inline asm
	mul.wide.u32 	%rd124, %r20, 4;
	add.s64 	%rd20, %rd19, %rd124;
	// begin inline asm
	ld.global.cg.b32 %r21, [%rd20];

	// end inline asm
	mul.wide.u32 	%rd125, %r21, 4;
	add.s64 	%rd21, %rd20, %rd125;
	// begin inline asm
	ld.global.cg.b32 %r22, [%rd21];

	// end inline asm
	mul.wide.u32 	%rd126, %r22, 4;
	add.s64 	%rd22, %rd21, %rd126;
	// begin inline asm
	ld.global.cg.b32 %r23, [%rd22];

	// end inline asm
	mul.wide.u32 	%rd127, %r23, 4;
	add.s64 	%rd23, %rd22, %rd127;
	// begin inline asm
	ld.global.cg.b32 %r24, [%rd23];

	// end inline asm
	mul.wide.u32 	%rd128, %r24, 4;
	add.s64 	%rd24, %rd23, %rd128;
	// begin inline asm
	ld.global.cg.b32 %r25, [%rd24];

	// end inline asm
	mul.wide.u32 	%rd129, %r25, 4;
	add.s64 	%rd25, %rd24, %rd129;
	// begin inline asm
	ld.global.cg.b32 %r26, [%rd25];

	// end inline asm
	mul.wide.u32 	%rd130, %r26, 4;
	add.s64 	%rd26, %rd25, %rd130;
	// begin inline asm
	ld.global.cg.b32 %r27, [%rd26];

	// end inline asm
	mul.wide.u32 	%rd131, %r27, 4;
	add.s64 	%rd27, %rd26, %rd131;
	// begin inline asm
	ld.global.cg.b32 %r28, [%rd27];

	// end inline asm
	mul.wide.u32 	%rd132, %r28, 4;
	add.s64 	%rd28, %rd27, %rd132;
	// begin inline asm
	ld.global.cg.b32 %r29, [%rd28];

	// end inline asm
	mul.wide.u32 	%rd133, %r29, 4;
	add.s64 	%rd29, %rd28, %rd133;
	// begin inline asm
	ld.global.cg.b32 %r30, [%rd29];

	// end inline asm
	mul.wide.u32 	%rd134, %r30, 4;
	add.s64 	%rd30, %rd29, %rd134;
	// begin inline asm
	ld.global.cg.b32 %r31, [%rd30];

	// end inline asm
	mul.wide.u32 	%rd135, %r31, 4;
	add.s64 	%rd31, %rd30, %rd135;
	// begin inline asm
	ld.global.cg.b32 %r32, [%rd31];

	// end inline asm
	mul.wide.u32 	%rd136, %r32, 4;
	add.s64 	%rd32, %rd31, %rd136;
	// begin inline asm
	ld.global.cg.b32 %r33, [%rd32];

	// end inline asm
	mul.wide.u32 	%rd137, %r33, 4;
	add.s64 	%rd33, %rd32, %rd137;
	// begin inline asm
	ld.global.cg.b32 %r34, [%rd33];

	// end inline asm
	mul.wide.u32 	%rd138, %r34, 4;
	add.s64 	%rd34, %rd33, %rd138;
	// begin inline asm
	ld.global.cg.b32 %r35, [%rd34];

	// end inline asm
	mul.wide.u32 	%rd139, %r35, 4;
	add.s64 	%rd35, %rd34, %rd139;
	// begin inline asm
	ld.global.cg.b32 %r36, [%rd35];

	// end inline asm
	mul.wide.u32 	%rd140, %r36, 4;
	add.s64 	%rd36, %rd35, %rd140;
	// begin inline asm
	ld.global.cg.b32 %r37, [%rd36];

	// end inline asm
	mul.wide.u32 	%rd141, %r37, 4;
	add.s64 	%rd37, %rd36, %rd141;
	// begin inline asm
	ld.global.cg.b32 %r38, [%rd37];

	// end inline asm
	mul.wide.u32 	%rd142, %r38, 4;
	add.s64 	%rd38, %rd37, %rd142;
	// begin inline asm
	ld.global.cg.b32 %r39, [%rd38];

	// end inline asm
	mul.wide.u32 	%rd143, %r39, 4;
	add.s64 	%rd39, %rd38, %rd143;
	// begin inline asm
	ld.global.cg.b32 %r40, [%rd39];

	// end inline asm
	mul.wide.u32 	%rd144, %r40, 4;
	add.s64 	%rd40, %rd39, %rd144;
	// begin inline asm
	ld.global.cg.b32 %r41, [%rd40];

	// end inline asm
	mul.wide.u32 	%rd145, %r41, 4;
	add.s64 	%rd41, %rd40, %rd145;
	// begin inline asm
	ld.global.cg.b32 %r42, [%rd41];

	// end inline asm
	mul.wide.u32 	%rd146, %r42, 4;
	add.s64 	%rd42, %rd41, %rd146;
	// begin inline asm
	ld.global.cg.b32 %r43, [%rd42];

	// end inline asm
	mul.wide.u32 	%rd147, %r43, 4;
	add.s64 	%rd43, %rd42, %rd147;
	// begin inline asm
	ld.global.cg.b32 %r44, [%rd43];

	// end inline asm
	mul.wide.u32 	%rd148, %r44, 4;
	add.s64 	%rd44, %rd43, %rd148;
	// begin inline asm
	ld.global.cg.b32 %r45, [%rd44];

	// end inline asm
	mul.wide.u32 	%rd149, %r45, 4;
	add.s64 	%rd45, %rd44, %rd149;
	// begin inline asm
	ld.global.cg.b32 %r46, [%rd45];

	// end inline asm
	mul.wide.u32 	%rd150, %r46, 4;
	add.s64 	%rd46, %rd45, %rd150;
	// begin inline asm
	ld.global.cg.b32 %r47, [%rd46];

	// end inline asm
	mul.wide.u32 	%rd151, %r47, 4;
	add.s64 	%rd47, %rd46, %rd151;
	// begin inline asm
	ld.global.cg.b32 %r48, [%rd47];

	// end inline asm
	mul.wide.u32 	%rd152, %r48, 4;
	add.s64 	%rd48, %rd47, %rd152;
	// begin inline asm
	ld.global.cg.b32 %r49, [%rd48];

	// end inline asm
	mul.wide.u32 	%rd153, %r49, 4;
	add.s64 	%rd49, %rd48, %rd153;
	// begin inline asm
	ld.global.cg.b32 %r50, [%rd49];

	// end inline asm
	mul.wide.u32 	%rd154, %r50, 4;
	add.s64 	%rd50, %rd49, %rd154;
	// begin inline asm
	ld.global.cg.b32 %r51, [%rd50];

	// end inline asm
	mul.wide.u32 	%rd155, %r51, 4;
	add.s64 	%rd51, %rd50, %rd155;
	// begin inline asm
	ld.global.cg.b32 %r52, [%rd51];

	// end inline asm
	mul.wide.u32 	%rd156, %r52, 4;
	add.s64 	%rd52, %rd51, %rd156;
	// begin inline asm
	ld.global.cg.b32 %r53, [%rd52];

	// end inline asm
	mul.wide.u32 	%rd157, %r53, 4;
	add.s64 	%rd53, %rd52, %rd157;
	// begin inline asm
	ld.global.cg.b32 %r54, [%rd53];

	// end inline asm
	mul.wide.u32 	%rd158, %r54, 4;
	add.s64 	%rd54, %rd53, %rd158;
	// begin inline asm
	ld.global.cg.b32 %r55, [%rd54];

	// end inline asm
	mul.wide.u32 	%rd159, %r55, 4;
	add.s64 	%rd55, %rd54, %rd159;
	// begin inline asm
	ld.global.cg.b32 %r56, [%rd55];

	// end inline asm
	mul.wide.u32 	%rd160, %r56, 4;
	add.s64 	%rd56, %rd55, %rd160;
	// begin inline asm
	ld.global.cg.b32 %r57, [%rd56];

	// end inline asm
	mul.wide.u32 	%rd161, %r57, 4;
	add.s64 	%rd57, %rd56, %rd161;
	// begin inline asm
	ld.global.cg.b32 %r58, [%rd57];

	// end inline asm
	mul.wide.u32 	%rd162, %r58, 4;
	add.s64 	%rd58, %rd57, %rd162;
	// begin inline asm
	ld.global.cg.b32 %r59, [%rd58];

	// end inline asm
	mul.wide.u32 	%rd163, %r59, 4;
	add.s64 	%rd59, %rd58, %rd163;
	// begin inline asm
	ld.global.cg.b32 %r60, [%rd59];

	// end inline asm
	mul.wide.u32 	%rd164, %r60, 4;
	add.s64 	%rd60, %rd59, %rd164;
	// begin inline asm
	ld.global.cg.b32 %r61, [%rd60];

	// end inline asm
	mul.wide.u32 	%rd165, %r61, 4;
	add.s64 	%rd61, %rd60, %rd165;
	// begin inline asm
	ld.global.cg.b32 %r62, [%rd61];

	// end inline asm
	mul.wide.u32 	%rd166, %r62, 4;
	add.s64 	%rd62, %rd61, %rd166;
	// begin inline asm
	ld.global.cg.b32 %r63, [%rd62];

	// end inline asm
	mul.wide.u32 	%rd167, %r63, 4;
	add.s64 	%rd63, %rd62, %rd167;
	// begin inline asm
	ld.global.cg.b32 %r64, [%rd63];

	// end inline asm
	mul.wide.u32 	%rd168, %r64, 4;
	add.s64 	%rd64, %rd63, %rd168;
	// begin inline asm
	ld.global.cg.b32 %r65, [%rd64];

	// end inline asm
	mul.wide.u32 	%rd169, %r65, 4;
	add.s64 	%rd65, %rd64, %rd169;
	// begin inline asm
	ld.global.cg.b32 %r66, [%rd65];

	// end inline asm
	mul.wide.u32 	%rd170, %r66, 4;
	add.s64 	%rd66, %rd65, %rd170;
	// begin inline asm
	ld.global.cg.b32 %r67, [%rd66];

	// end inline asm
	mul.wide.u32 	%rd171, %r67, 4;
	add.s64 	%rd67, %rd66, %rd171;
	// begin inline asm
	ld.global.cg.b32 %r68, [%rd67];

	// end inline asm
	mul.wide.u32 	%rd172, %r68, 4;
	add.s64 	%rd68, %rd67, %rd172;
	// begin inline asm
	ld.global.cg.b32 %r69, [%rd68];

	// end inline asm
	mul.wide.u32 	%rd173, %r69, 4;
	add.s64 	%rd69, %rd68, %rd173;
	// begin inline asm
	ld.global.cg.b32 %r70, [%rd69];

	// end inline asm
	mul.wide.u32 	%rd174, %r70, 4;
	add.s64 	%rd70, %rd69, %rd174;
	// begin inline asm
	ld.global.cg.b32 %r71, [%rd70];

	// end inline asm
	mul.wide.u32 	%rd175, %r71, 4;
	add.s64 	%rd71, %rd70, %rd175;
	// begin inline asm
	ld.global.cg.b32 %r72, [%rd71];

	// end inline asm
	mul.wide.u32 	%rd176, %r72, 4;
	add.s64 	%rd72, %rd71, %rd176;
	// begin inline asm
	ld.global.cg.b32 %r73, [%rd72];

	// end inline asm
	mul.wide.u32 	%rd177, %r73, 4;
	add.s64 	%rd73, %rd72, %rd177;
	// begin inline asm
	ld.global.cg.b32 %r74, [%rd73];

	// end inline asm
	mul.wide.u32 	%rd178, %r74, 4;
	add.s64 	%rd74, %rd73, %rd178;
	// begin inline asm
	ld.global.cg.b32 %r75, [%rd74];

	// end inline asm
	mul.wide.u32 	%rd179, %r75, 4;
	add.s64 	%rd75, %rd74, %rd179;
	// begin inline asm
	ld.global.cg.b32 %r76, [%rd75];

	// end inline asm
	mul.wide.u32 	%rd180, %r76, 4;
	add.s64 	%rd76, %rd75, %rd180;
	// begin inline asm
	ld.global.cg.b32 %r77, [%rd76];

	// end inline asm
	mul.wide.u32 	%rd181, %r77, 4;
	add.s64 	%rd77, %rd76, %rd181;
	// begin inline asm
	ld.global.cg.b32 %r78, [%rd77];

	// end inline asm
	mul.wide.u32 	%rd182, %r78, 4;
	add.s64 	%rd78, %rd77, %rd182;
	// begin inline asm
	ld.global.cg.b32 %r79, [%rd78];

	// end inline asm
	mul.wide.u32 	%rd183, %r79, 4;
	add.s64 	%rd79, %rd78, %rd183;
	// begin inline asm
	ld.global.cg.b32 %r80, [%rd79];

	// end inline asm
	mul.wide.u32 	%rd184, %r80, 4;
	add.s64 	%rd80, %rd79, %rd184;
	// begin inline asm
	ld.global.cg.b32 %r81, [%rd80];

	// end inline asm
	mul.wide.u32 	%rd185, %r81, 4;
	add.s64 	%rd81, %rd80, %rd185;
	// begin inline asm
	ld.global.cg.b32 %r82, [%rd81];

	// end inline asm
	mul.wide.u32 	%rd186, %r82, 4;
	add.s64 	%rd82, %rd81, %rd186;
	// begin inline asm
	ld.global.cg.b32 %r83, [%rd82];

	// end inline asm
	mul.wide.u32 	%rd187, %r83, 4;
	add.s64 	%rd83, %rd82, %rd187;
	// begin inline asm
	ld.global.cg.b32 %r84, [%rd83];

	// end inline asm
	mul.wide.u32 	%rd188, %r84, 4;
	add.s64 	%rd84, %rd83, %rd188;
	// begin inline asm
	ld.global.cg.b32 %r85, [%rd84];

	// end inline asm
	mul.wide.u32 	%rd189, %r85, 4;
	add.s64 	%rd85, %rd84, %rd189;
	// begin inline asm
	ld.global.cg.b32 %r86, [%rd85];

	// end inline asm
	mul.wide.u32 	%rd190, %r86, 4;
	add.s64 	%rd86, %rd85, %rd190;
	// begin inline asm
	ld.global.cg.b32 %r87, [%rd86];

	// end inline asm
	mul.wide.u32 	%rd191, %r87, 4;
	add.s64 	%rd87, %rd86, %rd191;
	// begin inline asm
	ld.global.cg.b32 %r88, [%rd87];

	// end inline asm
	mul.wide.u32 	%rd192, %r88, 4;
	add.s64 	%rd88, %rd87, %rd192;
	// begin inline asm
	ld.global.cg.b32 %r89, [%rd88];

	// end inline asm
	mul.wide.u32 	%rd193, %r89, 4;
	add.s64 	%rd89, %rd88, %rd193;
	// begin inline asm
	ld.global.cg.b32 %r90, [%rd89];

	// end inline asm
	mul.wide.u32 	%rd194, %r90, 4;
	add.s64 	%rd90, %rd89, %rd194;
	// begin inline asm
	ld.global.cg.b32 %r91, [%rd90];

	// end inline asm
	mul.wide.u32 	%rd195, %r91, 4;
	add.s64 	%rd91, %rd90, %rd195;
	// begin inline asm
	ld.global.cg.b32 %r92, [%rd91];

	// end inline asm
	mul.wide.u32 	%rd196, %r92, 4;
	add.s64 	%rd92, %rd91, %rd196;
	// begin inline asm
	ld.global.cg.b32 %r93, [%rd92];

	// end inline asm
	mul.wide.u32 	%rd197, %r93, 4;
	add.s64 	%rd93, %rd92, %rd197;
	// begin inline asm
	ld.global.cg.b32 %r94, [%rd93];

	// end inline asm
	mul.wide.u32 	%rd198, %r94, 4;
	add.s64 	%rd94, %rd93, %rd198;
	// begin inline asm
	ld.global.cg.b32 %r95, [%rd94];

	// end inline asm
	mul.wide.u32 	%rd199, %r95, 4;
	add.s64 	%rd95, %rd94, %rd199;
	// begin inline asm
	ld.global.cg.b32 %r96, [%rd95];

	// end inline asm
	mul.wide.u32 	%rd200, %r96, 4;
	add.s64 	%rd96, %rd95, %rd200;
	// begin inline asm
	ld.global.cg.b32 %r97, [%rd96];

	// end inline asm
	mul.wide.u32 	%rd201, %r97, 4;
	add.s64 	%rd97, %rd96, %rd201;
	// begin inline asm
	ld.global.cg.b32 %r98, [%rd97];

	// end inline asm
	mul.wide.u32 	%rd202, %r98, 4;
	add.s64 	%rd98, %rd97, %rd202;
	// begin inline asm
	ld.global.cg.b32 %r99, [%rd98];

	// end inline asm
	mul.wide.u32 	%rd203, %r99, 4;
	add.s64 	%rd99, %rd98, %rd203;
	// begin inline asm
	ld.global.cg.b32 %r100, [%rd99];

	// end inline asm
	mul.wide.u32 	%rd204, %r100, 4;
	add.s64 	%rd100, %rd99, %rd204;
	// begin inline asm
	ld.global.cg.b32 %r101, [%rd100];

	// end inline asm
	mul.wide.u32 	%rd205, %r101, 4;
	add.s64 	%rd101, %rd100, %rd205;
	// begin inline asm
	ld.global.cg.b32 %r102, [%rd101];

	// end inline asm
	mul.wide.u32 	%rd206, %r102, 4;
	add.s64 	%rd102, %rd101, %rd206;
	// begin inline asm
	ld.global.cg.b32 %r103, [%rd102];

	// end inline asm
	// begin inline asm
	bar.sync 0;
mov.u32 %r104, %clock;

	// end inline asm
	sub.s32 	%r105, %r104, %r3;
	mul.hi.u32 	%r106, %r105, 1374389535;
	shr.u32 	%r107, %r106, 5;
	add.s64 	%rd207, %rd107, %rd105;
	st.global.u32 	[%rd207], %r107;
	setp.ne.s32 	%p1, %r103, 0;
	@%p1 bra 	$L__BB3_2;
	cvta.to.global.u64 	%rd208, %rd1;
	add.s64 	%rd210, %rd208, %rd105;
	mov.b32 	%r108, 0;
	st.global.u32 	[%rd210], %r108;
$L__BB3_2:
	ret;

}
	// .globl	_ZN9benchmark15l1cache_latency22l1cache_latency_kernelILi100EEEvPPvS3_Pj
.visible .entry _ZN9benchmark15l1cache_latency22l1cache_latency_kernelILi100EEEvPPvS3_Pj(
	.param .u64 .ptr .align 1 _ZN9benchmark15l1cache_latency22l1cache_latency_kernelILi100EEEvPPvS3_Pj_param_0,
	.param .u64 .ptr .align 1 _ZN9benchmark15l1cache_latency22l1cache_latency_kernelILi100EEEvPPvS3_Pj_param_1,
	.param .u64 .ptr .align 1 _ZN9benchmark15l1cache_latency22l1cache_latency_kernelILi100EEEvPPvS3_Pj_param_2
)
.maxntid 4
.minnctapersm 1
{
	.reg .pred 	%p<2>;
	.reg .b32 	%r<7>;
	.reg .b64 	%rd<412>;

	ld.param.u64 	%rd402, [_ZN9benchmark15l1cache_latency22l1cache_latency_kernelILi100EEEvPPvS3_Pj_param_0];
	ld.param.u64 	%rd1, [_ZN9benchmark15l1cache_latency22l1cache_latency_kernelILi100EEEvPPvS3_Pj_param_1];
	ld.param.u64 	%rd403, [_ZN9benchmark15l1cache_latency22l1cache_latency_kernelILi100EEEvPPvS3_Pj_param_2];
	cvta.to.global.u64 	%rd404, %rd403;
	mov.u32 	%r1, %tid.x;
	mul.wide.u32 	%rd405, %r1, 8;
	add.s64 	%rd4, %rd402, %rd405;
	// begin inline asm
	ld.global.nc.b64 %rd4, [%rd4];

	// end inline asm
	// begin inline asm
	ld.global.nc.b64 %rd4, [%rd4];

	// end inline asm
	// begin inline asm
	ld.global.nc.b64 %rd4, [%rd4];

	// end inline asm
	// begin inline asm
	ld.global.nc.b64 %rd4, [%rd4];

	// end inline asm
	// begin inline asm
	ld.global.nc.b64 %rd4, [%rd4];

	// end inline asm
	// begin inline asm
	ld.global.nc.b64 %rd4, [%rd4];

	// end inline asm
	// begin inline asm
	ld.global.nc.b64 %rd4, [%rd4];

	// end inline asm
	// begin inline asm
	ld.global.nc.b64 %rd4, [%rd4];

	// end inline asm
	// begin inline asm
	ld.global.nc.b64 %rd4, [%rd4];

	// end inline asm
	// begin inline asm
	ld.global.nc.b64 %rd4, [%rd4];

	// end inline asm
	// begin inline asm
	ld.global.nc.b64 %rd4, [%rd4];

	// end inline asm
	// begin inline asm
	ld.global.nc.b64 %rd4, [%rd4];

	// end inline asm
	// begin inline asm
	ld.global.nc.b64 %rd4, [%rd4];

	// end inline asm
	// begin inline asm
	ld.global.nc.b64 %rd4, [%rd4];

	// end inline asm
	// begin inline asm
	ld.global.nc.b64 %rd4, [%rd4];

	// end inline asm
	// begin inline asm
	ld.global.nc.b64 %rd4, [%rd4];

	// end inline asm
	// begin inline asm
	ld.global.nc.b64 %rd4, [%rd4];

	// end inline asm
	// begin inline asm
	ld.global.nc.b64 %rd4, [%rd4];

	// end inline asm
	// begin inline asm
	ld.global.nc.b64 %rd4, [%rd4];

	// end inline asm
	// begin inline asm
	ld.global.nc.b64 %rd4, [%rd4];

	// end inline asm
	// begin inline asm
	ld.global.nc.b64 %rd4, [%rd4];

	// end inline asm
	// begin inline asm
	ld.global.nc.b64 %rd4, [%rd4];

	// end inline asm
	// begin inline asm
	ld.global.nc.b64 %rd4, [%rd4];

	// end inline asm
	// begin inline asm
	ld.global.nc.b64 %rd4, [%rd4];

	// end inline asm
	// begin inline asm
	ld.global.nc.b64 %rd4, [%rd4];

	// end inline asm
	// begin inline asm
	ld.global.nc.b64 %rd4, [%rd4];

	// end inline asm
	// begin inline asm
	ld.global.nc.b64 %rd4, [%rd4];

	// end inline asm
	// begin inline asm
	ld.global.nc.b64 %rd4, [%rd4];

	// end inline asm
	// begin inline asm
	ld.global.nc.b64 %rd4, [%rd4];

	// end inline asm
	// begin inline asm
	ld.global.nc.b64 %rd4, [%rd4];

	// end inline asm
	// begin inline asm
	ld.global.nc.b64 %rd4, [%rd4];

	// end inline asm
	// begin inline asm
	ld.global.nc.b64 %rd4, [%rd4];

	// end inline asm
	// begin inline asm
	ld.global.nc.b64 %rd4, [%rd4];

	// end inline asm
	// begin inline asm
	ld.global.nc.b64 %rd4, [%rd4];

	// end inline asm
	// begin inline asm
	ld.global.nc.b64 %rd4, [%rd4];

	// end inline asm
	// begin inline asm
	ld.global.nc.b64 %rd4, [%rd4];

	// end inline asm
	// begin inline asm
	ld.global.nc.b64 %rd4, [%rd4];

	// end inline asm
	// begin inline asm
	ld.global.nc.b64 %rd4, [%rd4];

	// end inline asm
	// begin inline asm
	ld.global.nc.b64 %rd4, [%rd4];

	// end inline asm
	// begin inline asm
	ld.global.nc.b64 %rd4, [%rd4];

	// end inline asm
	// begin inline asm
	ld.global.nc.b64 %rd4, [%rd4];

	// end inline asm
	// begin inline asm
	ld.global.nc.b64 %rd4, [%rd4];

	// end inline asm
	// begin inline asm
	ld.global.nc.b64 %rd4, [%rd4];

	// end inline asm
	// begin inline asm
	ld.global.nc.b64 %rd4, [%rd4];

	// end inline asm
	// begin inline asm
	ld.global.nc.b64 %rd4, [%rd4];

	// end inline asm
	// begin inline asm
	ld.global.nc.b64 %rd4, [%rd4];

	// end inline asm
	// begin inline asm
	ld.global.nc.b64 %rd4, [%rd4];

	// end inline asm
	// begin inline asm
	ld.global.nc.b64 %rd4, [%rd4];

	// end inline asm
	// begin inline asm
	ld.global.nc.b64 %rd4, [%rd4];

	// end inline asm
	// begin inline asm
	ld.global.nc.b64 %rd4, [%rd4];

	// end inline asm
	// begin inline asm
	ld.global.nc.b64 %rd4, [%rd4];

	// end inline asm
	// begin inline asm
	ld.global.nc.b64 %rd4, [%rd4];

	// end inline asm
	// begin inline asm
	ld.global.nc.b64 %rd4, [%rd4];

	// end inline asm
	// begin inline asm
	ld.global.nc.b64 %rd4, [%rd4];

	// end inline asm
	// begin inline asm
	ld.global.nc.b64 %rd4, [%rd4];

	// end inline asm
	// begin inline asm
	ld.global.nc.b64 %rd4, [%rd4];

	// end inline asm
	// begin inline asm
	ld.global.nc.b64 %rd4, [%rd4];

	// end inline asm
	// begin inline asm
	ld.global.nc.b64 %rd4, [%rd4];

	// end inline asm
	// begin inline asm
	ld.global.nc.b64 %rd4, [%rd4];

	// end inline asm
	// begin inline asm
	ld.global.nc.b64 %rd4, [%rd4];

	// end inline asm
	// begin inline asm
	ld.global.nc.b64 %rd4, [%rd4];

	// end inline asm
	// begin inline asm
	ld.global.nc.b64 %rd4, [%rd4];

	// end inline asm
	// begin inline asm
	ld.global.nc.b64 %rd4, [%rd4];

	// end inline asm
	// begin inline asm
	ld.global.nc.b64 %rd4, [%rd4];

	// end inline asm
	// begin inline asm
	ld.global.nc.b64 %rd4, [%rd4];

	// end inline asm
	// begin inline asm
	ld.global.nc.b64 %rd4, [%rd4];

	// end inline asm
	// begin inline asm
	ld.global.nc.b64 %rd4, [%rd4];

	// end inline asm
	// begin inline asm
	ld.global.nc.b64 %rd4, [%rd4];

	// end inline asm
	// begin inline asm
	ld.global.nc.b64 %rd4, [%rd4];

	// end inline asm
	// begin inline asm
	ld.global.nc.b64 %rd4, [%rd4];

	// end inline asm
	// begin inline asm
	ld.global.nc.b64 %rd4, [%rd4];

	// end inline asm
	// begin inline asm
	ld.global.nc.b64 %rd4, [%rd4];

	// end inline asm
	// begin inline asm
	ld.global.nc.b64 %rd4, [%rd4];

	// end inline asm
	// begin inline asm
	ld.global.nc.b64 %rd4, [%rd4];

	// end inline asm
	// begin inline asm
	ld.global.nc.b64 %rd4, [%rd4];

	// end inline asm
	// begin inline asm
	ld.global.nc.b64 %rd4, [%rd4];

	// end inline asm
	// begin inline asm
	ld.global.nc.b64 %rd4, [%rd4];

	// end inline asm
	// begin inline asm
	ld.global.nc.b64 %rd4, [%rd4];

	// end inline asm
	// begin inline asm
	ld.global.nc.b64 %rd4, [%rd4];

	// end inline asm
	// begin inline asm
	ld.global.nc.b64 %rd4, [%rd4];

	// end inline asm
	// begin inline asm
	ld.global.nc.b64 %rd4, [%rd4];

	// end inline asm
	// begin inline asm
	ld.global.nc.b64 %rd4, [%rd4];

	// end inline asm
	// begin inline asm
	ld.global.nc.b64 %rd4, [%rd4];

	// end inline asm
	// begin inline asm
	ld.global.nc.b64 %rd4, [%rd4];

	// end inline asm
	// begin inline asm
	ld.global.nc.b64 %rd4, [%rd4];

	// end inline asm
	// begin inline asm
	ld.global.nc.b64 %rd4, [%rd4];

	// end inline asm
	// begin inline asm
	ld.global.nc.b64 %rd4, [%rd4];

	// end inline asm
	// begin inline asm
	ld.global.nc.b64 %rd4, [%rd4];

	// end inline asm
	// begin inline asm
	ld.global.nc.b64 %rd4, [%rd4];

	// end inline asm
	// begin inline asm
	ld.global.nc.b64 %rd4, [%rd4];

	// end inline asm
	// begin inline asm
	ld.global.nc.b64 %rd4, [%rd4];

	// end inline asm
	// begin inline asm
	ld.global.nc.b64 %rd4, [%rd4];

	// end inline asm
	// begin inline asm
	ld.global.nc.b64 %rd4, [%rd4];

	// end inline asm
	// begin inline asm
	ld.global.nc.b64 %rd4, [%rd4];

	// end inline asm
	// begin inline asm
	ld.global.nc.b64 %rd4, [%rd4];

	// end inline asm
	// begin inline asm
	ld.global.nc.b64 %rd4, [%rd4];

	// end inline asm
	// begin inline asm
	ld.global.nc.b64 %rd4, [%rd4];

	// end inline asm
	// begin inline asm
	ld.global.nc.b64 %rd4, [%rd4];

	// end inline asm
	// begin inline asm
	ld.global.nc.b64 %rd4, [%rd4];

	// end inline asm
	// begin inline asm
	ld.global.nc.b64 %rd4, [%rd4];

	// end inline asm
	// begin inline asm
	bar.sync 0;
mov.u32 %r2, %clock;

	// end inline asm
	// begin inline asm
	ld.global.nc.b64 %rd4, [%rd4];

	// end inline asm
	// begin inline asm
	ld.global.nc.b64 %rd4, [%rd4];

	// end inline asm
	// begin inline asm
	ld.global.nc.b64 %rd4, [%rd4];

	// end inline asm
	// begin inline asm
	ld.global.nc.b64 %rd4, [%rd4];

	// end inline asm
	// begin inline asm
	ld.global.nc.b64 %rd4, [%rd4];

	// end inline asm
	// begin inline asm
	ld.global.nc.b64 %rd4, [%rd4];

	// end inline asm
	// begin inline asm
	ld.global.nc.b64 %rd4, [%rd4];

	// end inline asm
	// begin inline asm
	ld.global.nc.b64 %rd4, [%rd4];

	// end inline asm
	// begin inline asm
	ld.global.nc.b64 %rd4, [%rd4];

	// end inline asm
	// begin inline asm
	ld.global.nc.b64 %rd4, [%rd4];

	// end inline asm
	// begin inline asm
	ld.global.nc.b64 %rd4, [%rd4];

	// end inline asm
	// begin inline asm
	ld.global.nc.b64 %rd4, [%rd4];

	// end inline asm
	// begin inline asm
	ld.global.nc.b64 %rd4, [%rd4];

	// end inline asm
	// begin inline asm
	ld.global.nc.b64 %rd4, [%rd4];

	// end inline asm
	// begin inline asm
	ld.global.nc.b64 %rd4, [%rd4];

	// end inline asm
	// begin inline asm
	ld.global.nc.b64 %rd4, [%rd4];

	// end inline asm
	// begin inline asm
	ld.global.nc.b64 %rd4, [%rd4];

	// end inline asm
	// begin inline asm
	ld.global.nc.b64 %rd4, [%rd4];

	// end inline asm
	// begin inline asm
	ld.global.nc.b64 %rd4, [%rd4];

	// end inline asm
	// begin inline asm
	ld.global.nc.b64 %rd4, [%rd4];

	// end inline asm
	// begin inline asm
	ld.global.nc.b64 %rd4, [%rd4];

	// end inline asm
	// begin inline asm
	ld.global.nc.b64 %rd4, [%rd4];

	// end inline asm
	// begin inline asm
	ld.global.nc.b64 %rd4, [%rd4];

	// end inline asm
	// begin inline asm
	ld.global.nc.b64 %rd4, [%rd4];

	// end inline asm
	// begin inline asm
	ld.global.nc.b64 %rd4, [%rd4];

	// end inline asm
	// begin inline asm
	ld.global.nc.b64 %rd4, [%rd4];

	// end inline asm
	// begin inline asm
	ld.global.nc.b64 %rd4, [%rd4];

	// end inline asm
	// begin inline asm
	ld.global.nc.b64 %rd4, [%rd4];

	// end inline asm
	// begin inline asm
	ld.global.nc.b64 %rd4, [%rd4];

	// end inline asm
	// begin inline asm
	ld.global.nc.b64 %rd4, [%rd4];

	// end inline asm
	// begin inline asm
	ld.global.nc.b64 %rd4, [%rd4];

	// end inline asm
	// begin inline asm
	ld.global.nc.b64 %rd4, [%rd4];

	// end inline asm
	// begin inline asm
	ld.global.nc.b64 %rd4, [%rd4];

	// end inline asm
	// begin inline asm
	ld.global.nc.b64 %rd4, [%rd4];

	// end inline asm
	// begin inline asm
	ld.global.nc.b64 %rd4, [%rd4];

	// end inline asm
	// begin inline asm
	ld.global.nc.b64 %rd4, [%rd4];

	// end inline asm
	// begin inline asm
	ld.global.nc.b64 %rd4, [%rd4];

	// end inline asm
	// begin inline asm
	ld.global.nc.b64 %rd4, [%rd4];

	// end inline asm
	// begin inline asm
	ld.global.nc.b64 %rd4, [%rd4];

	// end inline asm
	// begin inline asm
	ld.global.nc.b64 %rd4, [%rd4];

	// end inline asm
	// begin inline asm
	ld.global.nc.b64 %rd4, [%rd4];

	// end inline asm
	// begin inline asm
	ld.global.nc.b64 %rd4, [%rd4];

	// end inline asm
	// begin inline asm
	ld.global.nc.b64 %rd4, [%rd4];

	// end inline asm
	// begin inline asm
	ld.global.nc.b64 %rd4, [%rd4];

	// end inline asm
	// begin inline asm
	ld.global.nc.b64 %rd4, [%rd4];

	// end inline asm
	// begin inline asm
	ld.global.nc.b64 %rd4, [%rd4];

	// end inline asm
	// begin inline asm
	ld.global.nc.b64 %rd4, [%rd4];

	// end inline asm
	// begin inline asm
	ld.global.nc.b64 %rd4, [%rd4];

	// end inline asm
	// begin inline asm
	ld.global.nc.b64 %rd4, [%rd4];

	// end inline asm
	// begin inline asm
	ld.global.nc.b64 %rd4, [%rd4];

	// end inline asm
	// begin inline asm
	ld.global.nc.b64 %rd4, [%rd4];

	// end inline asm
	// begin inline asm
	ld.global.nc.b64 %rd4, [%rd4];

	// end inline asm
	// begin inline asm
	ld.global.nc.b64 %rd4, [%rd4];

	// end inline asm
	// begin inline asm
	ld.global.nc.b64 %rd4, [%rd4];

	// end inline asm
	// begin inline asm
	ld.global.nc.b64 %rd4, [%rd4];

	// end inline asm
	// begin inline asm
	ld.global.nc.b64 %rd4, [%rd4];

	// end inline asm
	// begin inline asm
	ld.global.nc.b64 %rd4, [%rd4];

	// end inline asm
	// begin inline asm
	ld.global.nc.b64 %rd4, [%rd4];

	// end inline asm
	// begin inline asm
	ld.global.nc.b64 %rd4, [%rd4];

	// end inline asm
	// begin inline asm
	ld.global.nc.b64 %rd4, [%rd4];

	// end inline asm
	// begin inline asm
	ld.global.nc.b64 %rd4, [%rd4];

	// end inline asm
	// begin inline asm
	ld.global.nc.b64 %rd4, [%rd4];

	// end inline asm
	// begin inline asm
	ld.global.nc.b64 %rd4, [%rd4];

	// end inline asm
	// begin inline asm
	ld.global.nc.b64 %rd4, [%rd4];

	// end inline asm
	// begin inline asm
	ld.global.nc.b64 %rd4, [%rd4];

	// end inline asm
	// begin inline asm
	ld.global.nc.b64 %rd4, [%rd4];

	// end inline asm
	// begin inline asm
	ld.global.nc.b64 %rd4, [%rd4];

	// end inline asm
	// begin inline asm
	ld.global.nc.b64 %rd4, [%rd4];

	// end inline asm
	// begin inline asm
	ld.global.nc.b64 %rd4, [%rd4];

	// end inline asm
	// begin inline asm
	ld.global.nc.b64 %rd4, [%rd4];

	// end inline asm
	// begin inline asm
	ld.global.nc.b64 %rd4, [%rd4];

	// end inline asm
	// begin inline asm
	ld.global.nc.b64 %rd4, [%rd4];

	// end inline asm
	// begin inline asm
	ld.global.nc.b64 %rd4, [%rd4];

	// end inline asm
	// begin inline asm
	ld.global.nc.b64 %rd4, [%rd4];

	// end inline asm
	// begin inline asm
	ld.global.nc.b64 %rd4, [%rd4];

	// end inline asm
	// begin inline asm
	ld.global.nc.b64 %rd4, [%rd4];

	// end inline asm
	// begin inline asm
	ld.global.nc.b64 %rd4, [%rd4];

	// end inline asm
	// begin inline asm
	ld.global.nc.b64 %rd4, [%rd4];

	// end inline asm
	// begin inline asm
	ld.global.nc.b64 %rd4, [%rd4];

	// end inline asm
	// begin inline asm
	ld.global.nc.b64 %rd4, [%rd4];

	// end inline asm
	// begin inline asm
	ld.global.nc.b64 %rd4, [%rd4];

	// end inline asm
	// begin inline asm
	ld.global.nc.b64 %rd4, [%rd4];

	// end inline asm
	// begin inline asm
	ld.global.nc.b64 %rd4, [%rd4];

	// end inline asm
	// begin inline asm
	ld.global.nc.b64 %rd4, [%rd4];

	// end inline asm
	// begin inline asm
	ld.global.nc.b64 %rd4, [%rd4];

	// end inline asm
	// begin inline asm
	ld.global.nc.b64 %rd4, [%rd4];

	// end inline asm
	// begin inline asm
	ld.global.nc.b64 %rd4, [%rd4];

	// end inline asm
	// begin inline asm
	ld.global.nc.b64 %rd4, [%rd4];

	// end inline asm
	// begin inline asm
	ld.global.nc.b64 %rd4, [%rd4];

	// end inline asm
	// begin inline asm
	ld.global.nc.b64 %rd4, [%rd4];

	// end inline asm
	// begin inline asm
	ld.global.nc.b64 %rd4, [%rd4];

	// end inline asm
	// begin inline asm
	ld.global.nc.b64 %rd4, [%rd4];

	// end inline asm
	// begin inline asm
	ld.global.nc.b64 %rd4, [%rd4];

	// end inline asm
	// begin inline asm
	ld.global.nc.b64 %rd4, [%rd4];

	// end inline asm
	// begin inline asm
	ld.global.nc.b64 %rd4, [%rd4];

	// end inline asm
	// begin inline asm
	ld.global.nc.b64 %rd4, [%rd4];

	// end inline asm
	// begin inline asm
	ld.global.nc.b64 %rd4, [%rd4];

	// end inline asm
	// begin inline asm
	ld.global.nc.b64 %rd4, [%rd4];

	// end inline asm
	// begin inline asm
	ld.global.nc.b64 %rd4, [%rd4];

	// end inline asm
	// begin inline asm
	ld.global.nc.b64 %rd4, [%rd4];

	// end inline asm
	// begin inline asm
	bar.sync 0;
mov.u32 %r3, %clock;

	// end inline asm
	sub.s32 	%r4, %r3, %r2;
	mul.hi.u32 	%r5, %r4, 1374389535;
	shr.u32 	%r6, %r5, 5;
	mul.wide.u32 	%rd406, %r1, 4;
	add.s64 	%rd407, %rd404, %rd406;
	st.global.u32 	[%rd407], %r6;
	setp.ne.s64 	%p1, %rd4, 0;
	@%p1 bra 	$L__BB4_2;
	cvta.to.global.u64 	%rd408, %rd1;
	add.s64 	%rd410, %rd408, %rd405;
	mov.b64 	%rd411, 0;
	st.global.u64 	[%rd410], %rd411;
$L__BB4_2:
	ret;

}


// ===== COMPILED SASS (sm_100) =====

	.target	sm_100

	.elftype	@"ET_EXEC"


//--------------------- .note.nv.tkinfo           --------------------------
	.section	.note.nv.tkinfo,"",@"SHT_NOTE"
	.sectionflags	@"SHF_NOTE_NV_TKINFO"
	.tkinfo
        /*0018*/ 	.word	0x00000002
        /*0030*/ 	.string	""
        /*0030*/ 	.string	"ptxas"
        /*0030*/ 	.string	"Cuda compilation tools, release 13.0, V13.0.88"
        /*0030*/ 	.string	"Build cuda_13.0.r13.0/compiler.36424714_0"
        /*0030*/ 	.string	"-arch sm_100 -m 64 "



//--------------------- .note.nv.cuinfo           --------------------------
	.section	.note.nv.cuinfo,"",@"SHT_NOTE"
	.sectionflags	@"SHF_NOTE_NV_CUINFO"
        /*0018*/ 	.short	0x0002
        /*001a*/ 	.short	0x0064
        /*001c*/ 	.short	0x0082
	.zero		2


//--------------------- .nv.info                  --------------------------
	.section	.nv.info,"",@"SHT_CUDA_INFO"
	.align	4


	//----- nvinfo : EIATTR_REGCOUNT
	.align		4
        /*0000*/ 	.byte	0x04, 0x2f
        /*0002*/ 	.short	(.L_1 - .L_0)
	.align		4
.L_0:
        /*0004*/ 	.word	index@(_ZN9benchmark12dram_latency20flush_l2cache_kernelEPKjPj)
        /*0008*/ 	.word	0x00000020


	//----- nvinfo : EIATTR_FRAME_SIZE
	.align		4
.L_1:
        /*000c*/ 	.byte	0x04, 0x11
        /*000e*/ 	.short	(.L_3 - .L_2)
	.align		4
.L_2:
        /*0010*/ 	.word	index@(_ZN9benchmark12dram_latency20flush_l2cache_kernelEPKjPj)
        /*0014*/ 	.word	0x00000000


	//----- nvinfo : EIATTR_REGCOUNT
	.align		4
.L_3:
        /*0018*/ 	.byte	0x04, 0x2f
        /*001a*/ 	.short	(.L_5 - .L_4)
	.align		4
.L_4:
        /*001c*/ 	.word	index@(_ZN9benchmark12dram_latency19dram_latency_kernelILi100EEEvPKjPjS4_)
        /*0020*/ 	.word	0x00000012


	//----- nvinfo : EIATTR_FRAME_SIZE
	.align		4
.L_5:
        /*0024*/ 	.byte	0x04, 0x11
        /*0026*/ 	.short	(.L_7 - .L_6)
	.align		4
.L_6:
        /*0028*/ 	.word	index@(_ZN9benchmark12dram_latency19dram_latency_kernelILi100EEEvPKjPjS4_)
        /*002c*/ 	.word	0x00000000


	//----- nvinfo : EIATTR_REGCOUNT
	.align		4
.L_7:
        /*0030*/ 	.byte	0x04, 0x2f
        /*0032*/ 	.short	(.L_9 - .L_8)
	.align		4
.L_8:
        /*0034*/ 	.word	index@(_ZN9benchmark12smem_latency19smem_latency_kernelILi100EEEvPKjPjS4_)
        /*0038*/ 	.word	0x0000000c


	//----- nvinfo : EIATTR_FRAME_SIZE
	.align		4
.L_9:
        /*003c*/ 	.byte	0x04, 0x11
        /*003e*/ 	.short	(.L_11 - .L_10)
	.align		4
.L_10:
        /*0040*/ 	.word	index@(_ZN9benchmark12smem_latency19smem_latency_kernelILi100EEEvPKjPjS4_)
        /*0044*/ 	.word	0x00000000


	//----- nvinfo : EIATTR_REGCOUNT
	.align		4
.L_11:
        /*0048*/ 	.byte	0x04, 0x2f
        /*004a*/ 	.short	(.L_13 - .L_12)
	.align		4
.L_12:
        /*004c*/ 	.word	index@(_ZN9benchmark15l2cache_latency22l2cache_latency_kernelILi100EEEvPKjPjS4_)
        /*0050*/ 	.word	0x00000012


	//----- nvinfo : EIATTR_FRAME_SIZE
	.align		4
.L_13:
        /*0054*/ 	.byte	0x04, 0x11
        /*0056*/ 	.short	(.L_15 - .L_14)
	.align		4
.L_14:
        /*0058*/ 	.word	index@(_ZN9benchmark15l2cache_latency22l2cache_latency_kernelILi100EEEvPKjPjS4_)
        /*005c*/ 	.word	0x00000000


	//----- nvinfo : EIATTR_REGCOUNT
	.align		4
.L_15:
        /*0060*/ 	.byte	0x04, 0x2f
        /*0062*/ 	.short	(.L_17 - .L_16)
	.align		4
.L_16:
        /*0064*/ 	.word	index@(_ZN9benchmark15l1cache_latency22l1cache_latency_kernelILi100EEEvPPvS3_Pj)
        /*0068*/ 	.word	0x00000012


	//----- nvinfo : EIATTR_FRAME_SIZE
	.align		4
.L_17:
        /*006c*/ 	.byte	0x04, 0x11
        /*006e*/ 	.short	(.L_19 - .L_18)
	.align		4
.L_18:
        /*0070*/ 	.word	index@(_ZN9benchmark15l1cache_latency22l1cache_latency_kernelILi100EEEvPPvS3_Pj)
        /*0074*/ 	.word	0x00000000


	//----- nvinfo : EIATTR_MIN_STACK_SIZE
	.align		4
.L_19:
        /*0078*/ 	.byte	0x04, 0x12
        /*007a*/ 	.short	(.L_21 - .L_20)
	.align		4
.L_20:
        /*007c*/ 	.word	index@(_ZN9benchmark15l1cache_latency22l1cache_latency_kernelILi100EEEvPPvS3_Pj)
        /*0080*/ 	.word	0x00000000


	//----- nvinfo : EIATTR_MIN_STACK_SIZE
	.align		4
.L_21:
        /*0084*/ 	.byte	0x04, 0x12
        /*0086*/ 	.short	(.L_23 - .L_22)
	.align		4
.L_22:
        /*0088*/ 	.word	index@(_ZN9benchmark15l2cache_latency22l2cache_latency_kernelILi100EEEvPKjPjS4_)
        /*008c*/ 	.word	0x00000000


	//----- nvinfo : EIATTR_MIN_STACK_SIZE
	.align		4
.L_23:
        /*0090*/ 	.byte	0x04, 0x12
        /*0092*/ 	.short	(.L_25 - .L_24)
	.align		4
.L_24:
        /*0094*/ 	.word	index@(_ZN9benchmark12smem_latency19smem_latency_kernelILi100EEEvPKjPjS4_)
        /*0098*/ 	.word	0x00000000


	//----- nvinfo : EIATTR_MIN_STACK_SIZE
	.align		4
.L_25:
        /*009c*/ 	.byte	0x04, 0x12
        /*009e*/ 	.short	(.L_27 - .L_26)
	.align		4
.L_26:
        /*00a0*/ 	.word	index@(_ZN9benchmark12dram_latency19dram_latency_kernelILi100EEEvPKjPjS4_)
        /*00a4*/ 	.word	0x00000000


	//----- nvinfo : EIATTR_MIN_STACK_SIZE
	.align		4
.L_27:
        /*00a8*/ 	.byte	0x04, 0x12
        /*00aa*/ 	.short	(.L_29 - .L_28)
	.align		4
.L_28:
        /*00ac*/ 	.word	index@(_ZN9benchmark12dram_latency20flush_l2cache_kernelEPKjPj)
        /*00b0*/ 	.word	0x00000000
.L_29:


//--------------------- .nv.compat                --------------------------
	.section	.nv.compat,"",@"SHT_CUDA_COMPAT_INFO"
	.align	4
        /*0000*/ 	.byte	0x02, 0x09, 0x00, 0x00, 0x02, 0x02, 0x01, 0x00, 0x02, 0x05, 0x05, 0x00, 0x03, 0x07, 0x01, 0x01
        /*0010*/ 	.byte	0x02, 0x03, 0x00, 0x00, 0x02, 0x06, 0x01, 0x00, 0x04, 0x0b, 0x08, 0x00, 0x09, 0x00, 0x00, 0x00
        /*0020*/ 	.byte	0x00, 0x00, 0x00, 0x00


//--------------------- .nv.info._ZN9benchmark15l1cache_latency22l1cache_latency_kernelILi100EEEvPPvS3_Pj --------------------------
	.section	.nv.info._ZN9benchmark15l1cache_latency22l1cache_latency_kernelILi100EEEvPPvS3_Pj,"",@"SHT_CUDA_INFO"
	.sectionflags	@""
	.align	4


	//----- nvinfo : EIATTR_CUDA_API_VERSION
	.align		4
        /*0000*/ 	.byte	0x04, 0x37
        /*0002*/ 	.short	(.L_31 - .L_30)
.L_30:
        /*0004*/ 	.word	0x00000082


	//----- nvinfo : EIATTR_KPARAM_INFO
	.align		4
.L_31:
        /*0008*/ 	.byte	0x04, 0x17
        /*000a*/ 	.short	(.L_33 - .L_32)
.L_32:
        /*000c*/ 	.word	0x00000000
        /*0010*/ 	.short	0x0002
        /*0012*/ 	.short	0x0010
        /*0014*/ 	.byte	0x00, 0xf5, 0x21, 0x00


	//----- nvinfo : EIATTR_KPARAM_INFO
	.align		4
.L_33:
        /*0018*/ 	.byte	0x04, 0x17
        /*001a*/ 	.short	(.L_35 - .L_34)
.L_34:
        /*001c*/ 	.word	0x00000000
        /*0020*/ 	.short	0x0001
        /*0022*/ 	.short	0x0008
        /*0024*/ 	.byte	0x00, 0xf5, 0x21, 0x00


	//----- nvinfo : EIATTR_KPARAM_INFO
	.align		4
.L_35:
        /*0028*/ 	.byte	0x04, 0x17
        /*002a*/ 	.short	(.L_37 - .L_36)
.L_36:
        /*002c*/ 	.word	0x00000000
        /*0030*/ 	.short	0x0000
        /*0032*/ 	.short	0x0000
        /*0034*/ 	.byte	0x00, 0xf5, 0x21, 0x00


	//----- nvinfo : EIATTR_SPARSE_MMA_MASK
	.align		4
.L_37:
        /*0038*/ 	.byte	0x03, 0x50
        /*003a*/ 	.short	0x0000


	//----- nvinfo : EIATTR_MAXREG_COUNT
	.align		4
        /*003c*/ 	.byte	0x03, 0x1b
        /*003e*/ 	.short	0x00ff


	//----- nvinfo : EIATTR_NUM_BARRIERS
	.align		4
        /*0040*/ 	.byte	0x02, 0x4c
        /*0042*/ 	.byte	0x01
	.zero		1


	//----- nvinfo : EIATTR_MERCURY_ISA_VERSION
	.align		4
        /*0044*/ 	.byte	0x03, 0x5f
        /*0046*/ 	.short	0x0101


	//----- nvinfo : EIATTR_VRC_CTA_INIT_COUNT
	.align		4
        /*0048*/ 	.byte	0x02, 0x4a
	.zero		1
	.zero		1


	//----- nvinfo : EIATTR_EXIT_INSTR_OFFSETS
	.align		4
        /*004c*/ 	.byte	0x04, 0x1c
        /*004e*/ 	.short	(.L_39 - .L_38)


	//   ....[0]....
.L_38:
        /*0050*/ 	.word	0x00000da0


	//   ....[1]....
        /*0054*/ 	.word	0x00000de0


	//----- nvinfo : EIATTR_MAX_THREADS
	.align		4
.L_39:
        /*0058*/ 	.byte	0x04, 0x05
        /*005a*/ 	.short	(.L_41 - .L_40)
.L_40:
        /*005c*/ 	.word	0x00000004
        /*0060*/ 	.word	0x00000001
        /*0064*/ 	.word	0x00000001


	//----- nvinfo : EIATTR_CBANK_PARAM_SIZE
	.align		4
.L_41:
        /*0068*/ 	.byte	0x03, 0x19
        /*006a*/ 	.short	0x0018


	//----- nvinfo : EIATTR_PARAM_CBANK
	.align		4
        /*006c*/ 	.byte	0x04, 0x0a
        /*006e*/ 	.short	(.L_43 - .L_42)
	.align		4
.L_42:
        /*0070*/ 	.word	index@(.nv.constant0._ZN9benchmark15l1cache_latency22l1cache_latency_kernelILi100EEEvPPvS3_Pj)
        /*0074*/ 	.short	0x0380
        /*0076*/ 	.short	0x0018


	//----- nvinfo : EIATTR_SW_WAR
	.align		4
.L_43:
        /*0078*/ 	.byte	0x04, 0x36
        /*007a*/ 	.short	(.L_45 - .L_44)
.L_44:
        /*007c*/ 	.word	0x00000008
.L_45:


//--------------------- .nv.info._ZN9benchmark15l2cache_latency22l2cache_latency_kernelILi100EEEvPKjPjS4_ --------------------------
	.section	.nv.info._ZN9benchmark15l2cache_latency22l2cache_latency_kernelILi100EEEvPKjPjS4_,"",@"SHT_CUDA_INFO"
	.sectionflags	@""
	.align	4


	//----- nvinfo : EIATTR_CUDA_API_VERSION
	.align		4
        /*0000*/ 	.byte	0x04, 0x37
        /*0002*/ 	.short	(.L_47 - .L_46)
.L_46:
        /*0004*/ 	.word	0x00000082


	//----- nvinfo : EIATTR_KPARAM_INFO
	.align		4
.L_47:
        /*0008*/ 	.byte	0x04, 0x17
        /*000a*/ 	.short	(.L_49 - .L_48)
.L_48:
        /*000c*/ 	.word	0x00000000
        /*0010*/ 	.short	0x0002
        /*0012*/ 	.short	0x0010
        /*0014*/ 	.byte	0x00, 0xf5, 0x21, 0x00


	//----- nvinfo : EIATTR_KPARAM_INFO
	.align		4
.L_49:
        /*0018*/ 	.byte	0x04, 0x17
        /*001a*/ 	.short	(.L_51 - .L_50)
.L_50:
        /*001c*/ 	.word	0x00000000
        /*0020*/ 	.short	0x0001
        /*0022*/ 	.short	0x0008
        /*0024*/ 	.byte	0x00, 0xf5, 0x21, 0x00


	//----- nvinfo : EIATTR_KPARAM_INFO
	.align		4
.L_51:
        /*0028*/ 	.byte	0x04, 0x17
        /*002a*/ 	.short	(.L_53 - .L_52)
.L_52:
        /*002c*/ 	.word	0x00000000
        /*0030*/ 	.short	0x0000
        /*0032*/ 	.short	0x0000
        /*0034*/ 	.byte	0x00, 0xf5, 0x21, 0x00


	//----- nvinfo : EIATTR_SPARSE_MMA_MASK
	.align		4
.L_53:
        /*0038*/ 	.byte	0x03, 0x50
        /*003a*/ 	.short	0x0000


	//----- nvinfo : EIATTR_MAXREG_COUNT
	.align		4
        /*003c*/ 	.byte	0x03, 0x1b
        /*003e*/ 	.short	0x00ff


	//----- nvinfo : EIATTR_NUM_BARRIERS
	.align		4
        /*0040*/ 	.byte	0x02, 0x4c
        /*0042*/ 	.byte	0x01
	.zero		1


	//----- nvinfo : EIATTR_MERCURY_ISA_VERSION
	.align		4
        /*0044*/ 	.byte	0x03, 0x5f
        /*0046*/ 	.short	0x0101


	//----- nvinfo : EIATTR_VRC_CTA_INIT_COUNT
	.align		4
        /*0048*/ 	.byte	0x02, 0x4a
	.zero		1
	.zero		1


	//----- nvinfo : EIATTR_EXIT_INSTR_OFFSETS
	.align		4
        /*004c*/ 	.byte	0x04, 0x1c
        /*004e*/ 	.short	(.L_55 - .L_54)


	//   ....[0]....
.L_54:
        /*0050*/ 	.word	0x00000da0


	//   ....[1]....
        /*0054*/ 	.word	0x00000de0


	//----- nvinfo : EIATTR_MAX_THREADS
	.align		4
.L_55:
        /*0058*/ 	.byte	0x04, 0x05
        /*005a*/ 	.short	(.L_57 - .L_56)
.L_56:
        /*005c*/ 	.word	0x00000020
        /*0060*/ 	.word	0x00000001
        /*0064*/ 	.word	0x00000001


	//----- nvinfo : EIATTR_CBANK_PARAM_SIZE
	.align		4
.L_57:
        /*0068*/ 	.byte	0x03, 0x19
        /*006a*/ 	.short	0x0018


	//----- nvinfo : EIATTR_PARAM_CBANK
	.align		4
        /*006c*/ 	.byte	0x04, 0x0a
        /*006e*/ 	.short	(.L_59 - .L_58)
	.align		4
.L_58:
        /*0070*/ 	.word	index@(.nv.constant0._ZN9benchmark15l2cache_latency22l2cache_latency_kernelILi100EEEvPKjPjS4_)
        /*0074*/ 	.short	0x0380
        /*0076*/ 	.short	0x0018


	//----- nvinfo : EIATTR_SW_WAR
	.align		4
.L_59:
        /*0078*/ 	.byte	0x04, 0x36
        /*007a*/ 	.short	(.L_61 - .L_60)
.L_60:
        /*007c*/ 	.word	0x00000008
.L_61:


//--------------------- .nv.info._ZN9benchmark12smem_latency19smem_latency_kernelILi100EEEvPKjPjS4_ --------------------------
	.section	.nv.info._ZN9benchmark12smem_latency19smem_latency_kernelILi100EEEvPKjPjS4_,"",@"SHT_CUDA_INFO"
	.sectionflags	@""
	.align	4


	//----- nvinfo : EIATTR_CUDA_API_VERSION
	.align		4
        /*0000*/ 	.byte	0x04, 0x37
        /*0002*/ 	.short	(.L_63 - .L_62)
.L_62:
        /*0004*/ 	.word	0x00000082


	//----- nvinfo : EIATTR_KPARAM_INFO
	.align		4
.L_63:
        /*0008*/ 	.byte	0x04, 0x17
        /*000a*/ 	.short	(.L_65 - .L_64)
.L_64:
        /*000c*/ 	.word	0x00000000
        /*0010*/ 	.short	0x0002
        /*0012*/ 	.short	0x0010
        /*0014*/ 	.byte	0x00, 0xf5, 0x21, 0x00


	//----- nvinfo : EIATTR_KPARAM_INFO
	.align		4
.L_65:
        /*0018*/ 	.byte	0x04, 0x17
        /*001a*/ 	.short	(.L_67 - .L_66)
.L_66:
        /*001c*/ 	.word	0x00000000
        /*0020*/ 	.short	0x0001
        /*0022*/ 	.short	0x0008
        /*0024*/ 	.byte	0x00, 0xf5, 0x21, 0x00


	//----- nvinfo : EIATTR_KPARAM_INFO
	.align		4
.L_67:
        /*0028*/ 	.byte	0x04, 0x17
        /*002a*/ 	.short	(.L_69 - .L_68)
.L_68:
        /*002c*/ 	.word	0x00000000
        /*0030*/ 	.short	0x0000
        /*0032*/ 	.short	0x0000
        /*0034*/ 	.byte	0x00, 0xf5, 0x21, 0x00


	//----- nvinfo : EIATTR_SPARSE_MMA_MASK
	.align		4
.L_69:
        /*0038*/ 	.byte	0x03, 0x50
        /*003a*/ 	.short	0x0000


	//----- nvinfo : EIATTR_MAXREG_COUNT
	.align		4
        /*003c*/ 	.byte	0x03, 0x1b
        /*003e*/ 	.short	0x00ff


	//----- nvinfo : EIATTR_NUM_BARRIERS
	.align		4
        /*0040*/ 	.byte	0x02, 0x4c
        /*0042*/ 	.byte	0x01
	.zero		1


	//----- nvinfo : EIATTR_MERCURY_ISA_VERSION
	.align		4
        /*0044*/ 	.byte	0x03, 0x5f
        /*0046*/ 	.short	0x0101


	//----- nvinfo : EIATTR_VRC_CTA_INIT_COUNT
	.align		4
        /*0048*/ 	.byte	0x02, 0x4a
	.zero		1
	.zero		1


	//----- nvinfo : EIATTR_EXIT_INSTR_OFFSETS
	.align		4
        /*004c*/ 	.byte	0x04, 0x1c
        /*004e*/ 	.short	(.L_71 - .L_70)


	//   ....[0]....
.L_70:
        /*0050*/ 	.word	0x00000810


	//   ....[1]....
        /*0054*/ 	.word	0x00000850


	//----- nvinfo : EIATTR_MAX_THREADS
	.align		4
.L_71:
        /*0058*/ 	.byte	0x04, 0x05
        /*005a*/ 	.short	(.L_73 - .L_72)
.L_72:
        /*005c*/ 	.word	0x00000010
        /*0060*/ 	.word	0x00000001
        /*0064*/ 	.word	0x00000001


	//----- nvinfo : EIATTR_CBANK_PARAM_SIZE
	.align		4
.L_73:
        /*0068*/ 	.byte	0x03, 0x19
        /*006a*/ 	.short	0x0018


	//----- nvinfo : EIATTR_PARAM_CBANK
	.align		4
        /*006c*/ 	.byte	0x04, 0x0a
        /*006e*/ 	.short	(.L_75 - .L_74)
	.align		4
.L_74:
        /*0070*/ 	.word	index@(.nv.constant0._ZN9benchmark12smem_latency19smem_latency_kernelILi100EEEvPKjPjS4_)
        /*0074*/ 	.short	0x0380
        /*0076*/ 	.short	0x0018


	//----- nvinfo : EIATTR_SW_WAR
	.align		4
.L_75:
        /*0078*/ 	.byte	0x04, 0x36
        /*007a*/ 	.short	(.L_77 - .L_76)
.L_76:
        /*007c*/ 	.word	0x00000008
.L_77:


//--------------------- .nv.info._ZN9benchmark12dram_latency19dram_latency_kernelILi100EEEvPKjPjS4_ --------------------------
	.section	.nv.info._ZN9benchmark12dram_latency19dram_latency_kernelILi100EEEvPKjPjS4_,"",@"SHT_CUDA_INFO"
	.sectionflags	@""
	.align	4


	//----- nvinfo : EIATTR_CUDA_API_VERSION
	.align		4
        /*0000*/ 	.byte	0x04, 0x37
        /*0002*/ 	.short	(.L_79 - .L_78)
.L_78:
        /*0004*/ 	.word	0x00000082


	//----- nvinfo : EIATTR_KPARAM_INFO
	.align		4
.L_79:
        /*0008*/ 	.byte	0x04, 0x17
        /*000a*/ 	.short	(.L_81 - .L_80)
.L_80:
        /*000c*/ 	.word	0x00000000
        /*0010*/ 	.short	0x0002
        /*0012*/ 	.short	0x0010
        /*0014*/ 	.byte	0x00, 0xf5, 0x21, 0x00


	//----- nvinfo : EIATTR_KPARAM_INFO
	.align		4
.L_81:
        /*0018*/ 	.byte	0x04, 0x17
        /*001a*/ 	.short	(.L_83 - .L_82)
.L_82:
        /*001c*/ 	.word	0x00000000
        /*0020*/ 	.short	0x0001
        /*0022*/ 	.short	0x0008
        /*0024*/ 	.byte	0x00, 0xf5, 0x21, 0x00


	//----- nvinfo : EIATTR_KPARAM_INFO
	.align		4
.L_83:
        /*0028*/ 	.byte	0x04, 0x17
        /*002a*/ 	.short	(.L_85 - .L_84)
.L_84:
        /*002c*/ 	.word	0x00000000
        /*0030*/ 	.short	0x0000
        /*0032*/ 	.short	0x0000
        /*0034*/ 	.byte	0x00, 0xf5, 0x21, 0x00


	//----- nvinfo : EIATTR_SPARSE_MMA_MASK
	.align		4
.L_85:
        /*0038*/ 	.byte	0x03, 0x50
        /*003a*/ 	.short	0x0000


	//----- nvinfo : EIATTR_MAXREG_COUNT
	.align		4
        /*003c*/ 	.byte	0x03, 0x1b
        /*003e*/ 	.short	0x00ff


	//----- nvinfo : EIATTR_NUM_BARRIERS
	.align		4
        /*0040*/ 	.byte	0x02, 0x4c
        /*0042*/ 	.byte	0x01
	.zero		1


	//----- nvinfo : EIATTR_MERCURY_ISA_VERSION
	.align		4
        /*0044*/ 	.byte	0x03, 0x5f
        /*0046*/ 	.short	0x0101


	//----- nvinfo : EIATTR_VRC_CTA_INIT_COUNT
	.align		4
        /*0048*/ 	.byte	0x02, 0x4a
	.zero		1
	.zero		1


	//----- nvinfo : EIATTR_EXIT_INSTR_OFFSETS
	.align		4
        /*004c*/ 	.byte	0x04, 0x1c
        /*004e*/ 	.short	(.L_87 - .L_86)


	//   ....[0]....
.L_86:
        /*0050*/ 	.word	0x00000da0


	//   ....[1]....
        /*0054*/ 	.word	0x00000de0


	//----- nvinfo : EIATTR_MAX_THREADS
	.align		4
.L_87:
        /*0058*/ 	.byte	0x04, 0x05
        /*005a*/ 	.short	(.L_89 - .L_88)
.L_88:
        /*005c*/ 	.word	0x00000020
        /*0060*/ 	.word	0x00000001
        /*0064*/ 	.word	0x00000001


	//----- nvinfo : EIATTR_CBANK_PARAM_SIZE
	.align		4
.L_89:
        /*0068*/ 	.byte	0x03, 0x19
        /*006a*/ 	.short	0x0018


	//----- nvinfo : EIATTR_PARAM_CBANK
	.align		4
        /*006c*/ 	.byte	0x04, 0x0a
        /*006e*/ 	.short	(.L_91 - .L_90)
	.align		4
.L_90:
        /*0070*/ 	.word	index@(.nv.constant0._ZN9benchmark12dram_latency19dram_latency_kernelILi100EEEvPKjPjS4_)
        /*0074*/ 	.short	0x0380
        /*0076*/ 	.short	0x0018


	//----- nvinfo : EIATTR_SW_WAR
	.align		4
.L_91:
        /*0078*/ 	.byte	0x04, 0x36
        /*007a*/ 	.short	(.L_93 - .L_92)
.L_92:
        /*007c*/ 	.word	0x00000008
.L_93:


//--------------------- .nv.info._ZN9benchmark12dram_latency20flush_l2cache_kernelEPKjPj --------------------------
	.section	.nv.info._ZN9benchmark12dram_latency20flush_l2cache_kernelEPKjPj,"",@"SHT_CUDA_INFO"
	.sectionflags	@""
	.align	4


	//----- nvinfo : EIATTR_CUDA_API_VERSION
	.align		4
        /*0000*/ 	.byte	0x04, 0x37
        /*0002*/ 	.short	(.L_95 - .L_94)
.L_94:
        /*0004*/ 	.word	0x00000082


	//----- nvinfo : EIATTR_KPARAM_INFO
	.align		4
.L_95:
        /*0008*/ 	.byte	0x04, 0x17
        /*000a*/ 	.short	(.L_97 - .L_96)
.L_96:
        /*000c*/ 	.word	0x00000000
        /*0010*/ 	.short	0x0001
        /*0012*/ 	.short	0x0008
        /*0014*/ 	.byte	0x00, 0xf5, 0x21, 0x00


	//----- nvinfo : EIATTR_KPARAM_INFO
	.align		4
.L_97:
        /*0018*/ 	.byte	0x04, 0x17
        /*001a*/ 	.short	(.L_99 - .L_98)
.L_98:
        /*001c*/ 	.word	0x00000000
        /*0020*/ 	.short	0x0000
        /*0022*/ 	.short	0x0000
        /*0024*/ 	.byte	0x00, 0xf5, 0x21, 0x00


	//----- nvinfo : EIATTR_SPARSE_MMA_MASK
	.align		4
.L_99:
        /*0028*/ 	.byte	0x03, 0x50
        /*002a*/ 	.short	0x0000


	//----- nvinfo : EIATTR_MAXREG_COUNT
	.align		4
        /*002c*/ 	.byte	0x03, 0x1b
        /*002e*/ 	.short	0x00ff


	//----- nvinfo : EIATTR_MERCURY_ISA_VERSION
	.align		4
        /*0030*/ 	.byte	0x03, 0x5f
        /*0032*/ 	.short	0x0101


	//----- nvinfo : EIATTR_VRC_CTA_INIT_COUNT
	.align		4
        /*0034*/ 	.byte	0x02, 0x4a
	.zero		1
	.zero		1


	//----- nvinfo : EIATTR_EXIT_INSTR_OFFSETS
	.align		4
        /*0038*/ 	.byte	0x04, 0x1c
        /*003a*/ 	.short	(.L_101 - .L_100)


	//   ....[0]....
.L_100:
        /*003c*/ 	.word	0x00000dd0


	//----- nvinfo : EIATTR_CBANK_PARAM_SIZE
	.align		4
.L_101:
        /*0040*/ 	.byte	0x03, 0x19
        /*0042*/ 	.short	0x0010


	//----- nvinfo : EIATTR_PARAM_CBANK
	.align		4
        /*0044*/ 	.byte	0x04, 0x0a
        /*0046*/ 	.short	(.L_103 - .L_102)
	.align		4
.L_102:
        /*0048*/ 	.word	index@(.nv.constant0._ZN9benchmark12dram_latency20flush_l2cache_kernelEPKjPj)
        /*004c*/ 	.short	0x0380
        /*004e*/ 	.short	0x0010


	//----- nvinfo : EIATTR_SW_WAR
	.align		4
.L_103:
        /*0050*/ 	.byte	0x04, 0x36
        /*0052*/ 	.short	(.L_105 - .L_104)
.L_104:
        /*0054*/ 	.word	0x00000008
.L_105:


//--------------------- .nv.callgraph             --------------------------
	.section	.nv.callgraph,"",@"SHT_CUDA_CALLGRAPH"
	.align	4
	.sectionentsize	8
	.align		4
        /*0000*/ 	.word	0x00000000
	.align		4
        /*0004*/ 	.word	0xffffffff
	.align		4
        /*0008*/ 	.word	0x00000000
	.align		4
        /*000c*/ 	.word	0xfffffffe
	.align		4
        /*0010*/ 	.word	0x00000000
	.align		4
        /*0014*/ 	.word	0xfffffffd
	.align		4
        /*0018*/ 	.word	0x00000000
	.align		4
        /*001c*/ 	.word	0xfffffffc


//--------------------- .text._ZN9benchmark15l1cache_latency22l1cache_latency_kernelILi100EEEvPPvS3_Pj --------------------------
	.section	.text._ZN9benchmark15l1cache_latency22l1cache_latency_kernelILi100EEEvPPvS3_Pj,"ax",@progbits
	.align	128
        .global         _ZN9benchmark15l1cache_latency22l1cache_latency_kernelILi100EEEvPPvS3_Pj
        .type           _ZN9benchmark15l1cache_latency22l1cache_latency_kernelILi100EEEvPPvS3_Pj,@function
        .size           _ZN9benchmark15l1cache_latency22l1cache_latency_kernelILi100EEEvPPvS3_Pj,(.L_x_5 - _ZN9benchmark15l1cache_latency22l1cache_latency_kernelILi100EEEvPPvS3_Pj)
        .other          _ZN9benchmark15l1cache_latency22l1cache_latency_kernelILi100EEEvPPvS3_Pj,@"STO_CUDA_ENTRY STV_DEFAULT"
_ZN9benchmark15l1cache_latency22l1cache_latency_kernelILi100EEEvPPvS3_Pj:
.text._ZN9benchmark15l1cache_latency22l1cache_latency_kernelILi100EEEvPPvS3_Pj:
[----:B------:R-:W-:Y:S01]  /*0000*/  LDC R1, c[0x0][0x37c] ;  /* 0x0000df00ff017b82 */ /* 0x000fe20000000800 */
[----:B------:R-:W0:Y:S07]  /*0010*/  S2R R0, SR_TID.X ;  /* 0x0000000000007919 */ /* 0x000e2e0000002100 */
[----:B------:R-:W0:Y:S01]  /*0020*/  LDC.64 R2, c[0x0][0x380] ;  /* 0x0000e000ff027b82 */ /* 0x000e220000000a00 */
[----:B------:R-:W1:Y:S01]  /*0030*/  LDCU.64 UR4, c[0x0][0x358] ;  /* 0x00006b00ff0477ac */ /* 0x000e620008000a00 */
[----:B0-----:R-:W-:-:S06]  /*0040*/  IMAD.WIDE.U32 R2, R0, 0x8, R2 ;  /* 0x0000000800027825 */ /* 0x001fcc00078e0002 */
[----:B-1----:R-:W2:Y:S01]  /*0050*/  LDG.E.64.CONSTANT R2, desc[UR4][R2.64] ;  /* 0x0000000402027981 */ /* 0x002ea2000c1e9b00 */
[----:B------:R-:W-:Y:S06]  /*0060*/  BAR.SYNC.DEFER_BLOCKING 0x0 ;  /* 0x0000000000007b1d */ /* 0x000fec0000010000 */
[----:B--2---:R-:W2:Y:S04]  /*0070*/  LDG.E.64.CONSTANT R4, desc[UR4][R2.64] ;  /* 0x0000000402047981 */ /* 0x004ea8000c1e9b00 */
        /* <DEDUP_REMOVED lines=97> */
[----:B--2---:R-:W2:Y:S01]  /*0690*/  LDG.E.64.CONSTANT R4, desc[UR4][R2.64] ;  /* 0x0000000402047981 */ /* 0x004ea2000c1e9b00 */
[----:B------:R-:W0:Y:S01]  /*06a0*/  S2UR UR6, SR_CLOCKLO ;  /* 0x00000000000679c3 */ /* 0x000e220000005000 */
[----:B------:R-:W-:-:S02]  /*06b0*/  NOP ;  /* 0x0000000000007918 */ /* 0x000fc40000000000 */
[----:B--2---:R-:W2:Y:S05]  /*06c0*/  LDG.E.64.CONSTANT R4, desc[UR4][R4.64] ;  /* 0x0000000404047981 */ /* 0x004eaa000c1e9b00 */
        /* <DEDUP_REMOVED lines=99> */
[----:B--2---:R1:W2:Y:S01]  /*0d00*/  LDG.E.64.CONSTANT R2, desc[UR4][R4.64] ;  /* 0x0000000404027981 */ /* 0x0042a2000c1e9b00 */
[----:B------:R-:W-:Y:S01]  /*0d10*/  CS2R.32 R6, SR_CLOCKLO ;  /* 0x0000000000067805 */ /* 0x000fe20000005000 */
[----:B-1----:R-:W1:Y:S01]  /*0d20*/  LDC.64 R4, c[0x0][0x390] ;  /* 0x0000e400ff047b82 */ /* 0x002e620000000a00 */
[----:B--2---:R-:W-:-:S02]  /*0d30*/  ISETP.NE.U32.AND P0, PT, R2, RZ, PT ;  /* 0x000000ff0200720c */ /* 0x004fc40003f05070 */
[----:B0-----:R-:W-:Y:S02]  /*0d40*/  IADD3 R6, PT, PT, R6, -UR6, RZ ;  /* 0x8000000606067c10 */ /* 0x001fe4000fffe0ff */
[----:B------:R-:W-:-:S03]  /*0d50*/  ISETP.NE.AND.EX P0, PT, R3, RZ, PT, P0 ;  /* 0x000000ff0300720c */ /* 0x000fc60003f05300 */
[----:B------:R-:W-:-:S04]  /*0d60*/  IMAD.HI.U32 R6, R6, 0x51eb851f, RZ ;  /* 0x51eb851f06067827 */ /* 0x000fc800078e00ff */
[----:B-1----:R-:W-:Y:S01]  /*0d70*/  IMAD.WIDE.U32 R2, R0, 0x4, R4 ;  /* 0x0000000400027825 */ /* 0x002fe200078e0004 */
[----:B------:R-:W-:-:S05]  /*0d80*/  SHF.R.U32.HI R5, RZ, 0x5, R6 ;  /* 0x00000005ff057819 */ /* 0x000fca0000011606 */
[----:B------:R0:W-:Y:S01]  /*0d90*/  STG.E desc[UR4][R2.64], R5 ;  /* 0x0000000502007986 */ /* 0x0001e2000c101904 */
[----:B------:R-:W-:Y:S05]  /*0da0*/  @P0 EXIT ;  /* 0x000000000000094d */ /* 0x000fea0003800000 */
[----:B0-----:R-:W0:Y:S02]  /*0db0*/  LDC.64 R2, c[0x0][0x388] ;  /* 0x0000e200ff027b82 */ /* 0x001e240000000a00 */
[----:B0-----:R-:W-:-:S05]  /*0dc0*/  IMAD.WIDE.U32 R2, R0, 0x8, R2 ;  /* 0x0000000800027825 */ /* 0x001fca00078e0002 */
[----:B------:R-:W-:Y:S01]  /*0dd0*/  STG.E.64 desc[UR4][R2.64], RZ ;  /* 0x000000ff02007986 */ /* 0x000fe2000c101b04 */
[----:B------:R-:W-:Y:S05]  /*0de0*/  EXIT ;  /* 0x000000000000794d */ /* 0x000fea0003800000 */
.L_x_0:
[----:B------:R-:W-:-:S00]  /*0df0*/  BRA `(.L_x_0) ;  /* 0xfffffffc00fc7947 */ /* 0x000fc0000383ffff */
[----:B------:R-:W-:-:S00]  /*0e00*/  NOP ;  /* 0x0000000000007918 */ /* 0x000fc00000000000 */
[----:B------:R-:W-:-:S00]  /*0e10*/  NOP ;  /* 0x0000000000007918 */ /* 0x000fc00000000000 */
[----:B------:R-:W-:-:S00]  /*0e20*/  NOP ;  /* 0x0000000000007918 */ /* 0x000fc00000000000 */
[----:B------:R-:W-:-:S00]  /*0e30*/  NOP ;  /* 0x0000000000007918 */ /* 0x000fc00000000000 */
[----:B------:R-:W-:-:S00]  /*0e40*/  NOP ;  /* 0x0000000000007918 */ /* 0x000fc00000000000 */
[----:B------:R-:W-:-:S00]  /*0e50*/  NOP ;  /* 0x0000000000007918 */ /* 0x000fc00000000000 */
[----:B------:R-:W-:-:S00]  /*0e60*/  NOP ;  /* 0x0000000000007918 */ /* 0x000fc00000000000 */
[----:B------:R-:W-:-:S00]  /*0e70*/  NOP ;  /* 0x0000000000007918 */ /* 0x000fc00000000000 */
.L_x_5:


//--------------------- .text._ZN9benchmark15l2cache_latency22l2cache_latency_kernelILi100EEEvPKjPjS4_ --------------------------
	.section	.text._ZN9benchmark15l2cache_latency22l2cache_latency_kernelILi100EEEvPKjPjS4_,"ax",@progbits
	.align	128
        .global         _ZN9benchmark15l2cache_latency22l2cache_latency_kernelILi100EEEvPKjPjS4_
        .type           _ZN9benchmark15l2cache_latency22l2cache_latency_kernelILi100EEEvPKjPjS4_,@function
        .size           _ZN9benchmark15l2cache_latency22l2cache_latency_kernelILi100EEEvPKjPjS4_,(.L_x_6 - _ZN9benchmark15l2cache_latency22l2cache_latency_kernelILi100EEEvPKjPjS4_)
        .other          _ZN9benchmark15l2cache_latency22l2cache_latency_kernelILi100EEEvPKjPjS4_,@"STO_CUDA_ENTRY STV_DEFAULT"
_ZN9benchmark15l2cache_latency22l2cache_latency_kernelILi100EEEvPKjPjS4_:
.text._ZN9benchmark15l2cache_latency22l2cache_latency_kernelILi100EEEvPKjPjS4_:
[----:B------:R-:W-:Y:S01]  /*0000*/  LDC R1, c[0x0][0x37c] ;  /* 0x0000df00ff017b82 */ /* 0x000fe20000000800 */
[----:B------:R-:W0:Y:S07]  /*0010*/  S2R R0, SR_TID.X ;  /* 0x0000000000007919 */ /* 0x000e2e0000002100 */
[----:B------:R-:W0:Y:S01]  /*0020*/  LDC.64 R2, c[0x0][0x380] ;  /* 0x0000e000ff027b82 */ /* 0x000e220000000a00 */
[----:B------:R-:W1:Y:S01]  /*0030*/  LDCU.64 UR4, c[0x0][0x358] ;  /* 0x00006b00ff0477ac */ /* 0x000e620008000a00 */
[----:B0-----:R-:W-:-:S05]  /*0040*/  IMAD.WIDE.U32 R2, R0, 0x4, R2 ;  /* 0x0000000400027825 */ /* 0x001fca00078e0002 */
[----:B-1----:R-:W2:Y:S01]  /*0050*/  LDG.E.STRONG.GPU R5, desc[UR4][R2.64] ;  /* 0x0000000402057981 */ /* 0x002ea2000c1ef900 */
[----:B------:R-:W-:Y:S01]  /*0060*/  BAR.SYNC.DEFER_BLOCKING 0x0 ;  /* 0x0000000000007b1d */ /* 0x000fe20000010000 */
[----:B--2---:R-:W-:-:S07]  /*0070*/  IMAD.WIDE.U32 R4, R5, 0x4, R2 ;  /* 0x0000000405047825 */ /* 0x004fce00078e0002 */
[----:B------:R-:W0:Y:S01]  /*0080*/  S2UR UR6, SR_CLOCKLO ;  /* 0x00000000000679c3 */ /* 0x000e220000005000 */
[----:B------:R-:W-:Y:S01]  /*0090*/  NOP ;  /* 0x0000000000007918 */ /* 0x000fe20000000000 */
[----:B------:R-:W2:Y:S02]  /*00a0*/  LDG.E.STRONG.GPU R3, desc[UR4][R4.64] ;  /* 0x0000000404037981 */ /* 0x000ea4000c1ef900 */
[----:B--2---:R-:W-:-:S05]  /*00b0*/  IMAD.WIDE.U32 R2, R3, 0x4, R4 ;  /* 0x0000000403027825 */ /* 0x004fca00078e0004 */
        /* <DEDUP_REMOVED lines=195> */
[----:B--2---:R-:W-:-:S06]  /*0cf0*/  IMAD.WIDE.U32 R8, R15, 0x4, R6 ;  /* 0x000000040f087825 */ /* 0x004fcc00078e0006 */
[----:B------:R-:W2:Y:S01]  /*0d00*/  LDG.E.STRONG.GPU R8, desc[UR4][R8.64] ;  /* 0x0000000408087981 */ /* 0x000ea2000c1ef900 */
[----:B------:R-:W-:Y:S01]  /*0d10*/  BAR.SYNC.DEFER_BLOCKING 0x0 ;  /* 0x0000000000007b1d */ /* 0x000fe20000010000 */
[----:B------:R-:W-:-:S07]  /*0d20*/  CS2R.32 R4, SR_CLOCKLO ;  /* 0x0000000000047805 */ /* 0x000fce0000005000 */
[----:B------:R-:W1:Y:S01]  /*0d30*/  LDC.64 R2, c[0x0][0x390] ;  /* 0x0000e400ff027b82 */ /* 0x000e620000000a00 */
[----:B0-----:R-:W-:Y:S02]  /*0d40*/  IADD3 R4, PT, PT, R4, -UR6, RZ ;  /* 0x8000000604047c10 */ /* 0x001fe4000fffe0ff */
[----:B--2---:R-:W-:-:S03]  /*0d50*/  ISETP.NE.AND P0, PT, R8, RZ, PT ;  /* 0x000000ff0800720c */ /* 0x004fc60003f05270 */
[----:B------:R-:W-:-:S05]  /*0d60*/  IMAD.HI.U32 R4, R4, 0x51eb851f, RZ ;  /* 0x51eb851f04047827 */ /* 0x000fca00078e00ff */
[----:B------:R-:W-:Y:S01]  /*0d70*/  SHF.R.U32.HI R5, RZ, 0x5, R4 ;  /* 0x00000005ff057819 */ /* 0x000fe20000011604 */
[----:B-1----:R-:W-:-:S05]  /*0d80*/  IMAD.WIDE.U32 R2, R0, 0x4, R2 ;  /* 0x0000000400027825 */ /* 0x002fca00078e0002 */
[----:B------:R0:W-:Y:S01]  /*0d90*/  STG.E desc[UR4][R2.64], R5 ;  /* 0x0000000502007986 */ /* 0x0001e2000c101904 */
[----:B------:R-:W-:Y:S05]  /*0da0*/  @P0 EXIT ;  /* 0x000000000000094d */ /* 0x000fea0003800000 */
[----:B0-----:R-:W0:Y:S02]  /*0db0*/  LDC.64 R2, c[0x0][0x388] ;  /* 0x0000e200ff027b82 */ /* 0x001e240000000a00 */
[----:B0-----:R-:W-:-:S05]  /*0dc0*/  IMAD.WIDE.U32 R2, R0, 0x4, R2 ;  /* 0x0000000400027825 */ /* 0x001fca00078e0002 */
[----:B------:R-:W-:Y:S01]  /*0dd0*/  STG.E desc[UR4][R2.64], RZ ;  /* 0x000000ff02007986 */ /* 0x000fe2000c101904 */
[----:B------:R-:W-:Y:S05]  /*0de0*/  EXIT ;  /* 0x000000000000794d */ /* 0x000fea0003800000 */
.L_x_1:
        /* <DEDUP_REMOVED lines=9> */
.L_x_6:


//--------------------- .text._ZN9benchmark12smem_latency19smem_latency_kernelILi100EEEvPKjPjS4_ --------------------------
	.section	.text._ZN9benchmark12smem_latency19smem_latency_kernelILi100EEEvPKjPjS4_,"ax",@progbits
	.align	128
        .global         _ZN9benchmark12smem_latency19smem_latency_kernelILi100EEEvPKjPjS4_
        .type           _ZN9benchmark12smem_latency19smem_latency_kernelILi100EEEvPKjPjS4_,@function
        .size           _ZN9benchmark12smem_latency19smem_latency_kernelILi100EEEvPKjPjS4_,(.L_x_7 - _ZN9benchmark12smem_latency19smem_latency_kernelILi100EEEvPKjPjS4_)
        .other          _ZN9benchmark12smem_latency19smem_latency_kernelILi100EEEvPKjPjS4_,@"STO_CUDA_ENTRY STV_DEFAULT"
_ZN9benchmark12smem_latency19smem_latency_kernelILi100EEEvPKjPjS4_:
.text._ZN9benchmark12smem_latency19smem_latency_kernelILi100EEEvPKjPjS4_:
[----:B------:R-:W-:Y:S01]  /*0000*/  LDC R1, c[0x0][0x37c] ;  /* 0x0000df00ff017b82 */ /* 0x000fe20000000800 */
[----:B------:R-:W0:Y:S07]  /*0010*/  S2R R0, SR_TID.X ;  /* 0x0000000000007919 */ /* 0x000e2e0000002100 */
[----:B------:R-:W0:Y:S01]  /*0020*/  LDC.64 R4, c[0x0][0x380] ;  /* 0x0000e000ff047b82 */ /* 0x000e220000000a00 */
[----:B------:R-:W1:Y:S01]  /*0030*/  LDCU.64 UR4, c[0x0][0x358] ;  /* 0x00006b00ff0477ac */ /* 0x000e620008000a00 */
[----:B0-----:R-:W-:-:S06]  /*0040*/  IMAD.WIDE.U32 R4, R0, 0x4, R4 ;  /* 0x0000000400047825 */ /* 0x001fcc00078e0004 */
[----:B-1----:R-:W2:Y:S01]  /*0050*/  LDG.E R4, desc[UR4][R4.64] ;  /* 0x0000000404047981 */ /* 0x002ea2000c1e1900 */
[----:B------:R-:W-:Y:S01]  /*0060*/  MOV R2, 0x400 ;  /* 0x0000040000027802 */ /* 0x000fe20000000f00 */
[----:B------:R-:W0:Y:S01]  /*0070*/  S2R R3, SR_CgaCtaId ;  /* 0x0000000000037919 */ /* 0x000e220000008800 */
[----:B------:R-:W1:Y:S02]  /*0080*/  S2R R6, SR_SWINHI ;  /* 0x0000000000067919 */ /* 0x000e640000002f00 */
[----:B0-----:R-:W-:-:S05]  /*0090*/  LEA R3, R3, R2, 0x18 ;  /* 0x0000000203037211 */ /* 0x001fca00078ec0ff */
[----:B------:R-:W-:Y:S01]  /*00a0*/  IMAD R7, R0, 0x4, R3 ;  /* 0x0000000400077824 */ /* 0x000fe200078e0203 */
[----:B------:R-:W-:Y:S02]  /*00b0*/  MOV R2, R3 ;  /* 0x0000000300027202 */ /* 0x000fe40000000f00 */
[----:B-1----:R-:W-:-:S03]  /*00c0*/  MOV R3, R6 ;  /* 0x0000000600037202 */ /* 0x002fc60000000f00 */
[----:B------:R-:W-:-:S05]  /*00d0*/  IMAD.WIDE.U32 R2, R0, 0x4, R2 ;  /* 0x0000000400027825 */ /* 0x000fca00078e0002 */
[----:B------:R-:W-:Y:S01]  /*00e0*/  MOV R8, R2 ;  /* 0x0000000200087202 */ /* 0x000fe20000000f00 */
[----:B--2---:R-:W-:Y:S01]  /*00f0*/  STS [R7], R4 ;  /* 0x0000000407007388 */ /* 0x004fe20000000800 */
[----:B------:R-:W-:Y:S08]  /*0100*/  BAR.SYNC.DEFER_BLOCKING 0x0 ;  /* 0x0000000000007b1d */ /* 0x000ff00000010000 */
[----:B------:R-:W-:Y:S08]  /*0110*/  BAR.SYNC.DEFER_BLOCKING 0x0 ;  /* 0x0000000000007b1d */ /* 0x000ff00000010000 */
[----:B------:R-:W0:Y:S01]  /*0120*/  S2UR UR6, SR_CLOCKLO ;  /* 0x00000000000679c3 */ /* 0x000e220000005000 */
[----:B------:R-:W-:Y:S01]  /*0130*/  NOP ;  /* 0x0000000000007918 */ /* 0x000fe20000000000 */
[----:B------:R-:W1:Y:S04]  /*0140*/  LDS R2, [R8] ;  /* 0x0000000008027984 */ /* 0x000e680000000800 */
[----:B-1----:R-:W1:Y:S04]  /*0150*/  LDS R2, [R2] ;  /* 0x0000000002027984 */ /* 0x002e680000000800 */
        /* <DEDUP_REMOVED lines=97> */
[----:B-1----:R1:W2:Y:S01]  /*0770*/  LDS R9, [R2] ;  /* 0x0000000002097984 */ /* 0x0022a20000000800 */
[----:B------:R-:W-:Y:S01]  /*0780*/  BAR.SYNC.DEFER_BLOCKING 0x0 ;  /* 0x0000000000007b1d */ /* 0x000fe20000010000 */
[----:B------:R-:W-:-:S07]  /*0790*/  CS2R.32 R4, SR_CLOCKLO ;  /* 0x0000000000047805 */ /* 0x000fce0000005000 */
[----:B-1----:R-:W1:Y:S01]  /*07a0*/  LDC.64 R2, c[0x0][0x390] ;  /* 0x0000e400ff027b82 */ /* 0x002e620000000a00 */
[----:B0-----:R-:W-:Y:S01]  /*07b0*/  VIADD R4, R4, -UR6 ;  /* 0x8000000604047c36 */ /* 0x001fe20008000000 */
        /* <DEDUP_REMOVED lines=10> */
.L_x_2:
        /* <DEDUP_REMOVED lines=10> */
.L_x_7:


//--------------------- .text._ZN9benchmark12dram_latency19dram_latency_kernelILi100EEEvPKjPjS4_ --------------------------
	.section	.text._ZN9benchmark12dram_latency19dram_latency_kernelILi100EEEvPKjPjS4_,"ax",@progbits
	.align	128
        .global         _ZN9benchmark12dram_latency19dram_latency_kernelILi100EEEvPKjPjS4_
        .type           _ZN9benchmark12dram_latency19dram_latency_kernelILi100EEEvPKjPjS4_,@function
        .size           _ZN9benchmark12dram_latency19dram_latency_kernelILi100EEEvPKjPjS4_,(.L_x_8 - _ZN9benchmark12dram_latency19dram_latency_kernelILi100EEEvPKjPjS4_)
        .other          _ZN9benchmark12dram_latency19dram_latency_kernelILi100EEEvPKjPjS4_,@"STO_CUDA_ENTRY STV_DEFAULT"
_ZN9benchmark12dram_latency19dram_latency_kernelILi100EEEvPKjPjS4_:
.text._ZN9benchmark12dram_latency19dram_latency_kernelILi100EEEvPKjPjS4_:
        /* <DEDUP_REMOVED lines=223> */
.L_x_3:
        /* <DEDUP_REMOVED lines=9> */
.L_x_8:


//--------------------- .text._ZN9benchmark12dram_latency20flush_l2cache_kernelEPKjPj --------------------------
	.section	.text._ZN9benchmark12dram_latency20flush_l2cache_kernelEPKjPj,"ax",@progbits
	.align	128
        .global         _ZN9benchmark12dram_latency20flush_l2cache_kernelEPKjPj
        .type           _ZN9benchmark12dram_latency20flush_l2cache_kernelEPKjPj,@function
        .size           _ZN9benchmark12dram_latency20flush_l2cache_kernelEPKjPj,(.L_x_9 - _ZN9benchmark12dram_latency20flush_l2cache_kernelEPKjPj)
        .other          _ZN9benchmark12dram_latency20flush_l2cache_kernelEPKjPj,@"STO_CUDA_ENTRY STV_DEFAULT"
_ZN9benchmark12dram_latency20flush_l2cache_kernelEPKjPj:
.text._ZN9benchmark12dram_latency20flush_l2cache_kernelEPKjPj:
[----:B------:R-:W-:Y:S01]  /*0000*/  LDC R1, c[0x0][0x37c] ;  /* 0x0000df00ff017b82 */ /* 0x000fe20000000800 */
[----:B------:R-:W0:Y:S07]  /*0010*/  S2R R2, SR_TID.X ;  /* 0x0000000000027919 */ /* 0x000e2e0000002100 */
[----:B------:R-:W1:Y:S01]  /*0020*/  S2UR UR4, SR_CTAID.X ;  /* 0x00000000000479c3 */ /* 0x000e620000002500 */
[----:B------:R-:W2:Y:S07]  /*0030*/  LDCU.64 UR6, c[0x0][0x380] ;  /* 0x00007000ff0677ac */ /* 0x000eae0008000a00 */
[----:B------:R-:W1:Y:S01]  /*0040*/  LDC R0, c[0x0][0x360] ;  /* 0x0000d800ff007b82 */ /* 0x000e620000000800 */
[----:B0-----:R-:W-:Y:S01]  /*0050*/  LOP3.LUT R29, R2, 0x1f, RZ, 0xc0, !PT ;  /* 0x0000001f021d7812 */ /* 0x001fe200078ec0ff */
[----:B-1----:R-:W-:Y:S01]  /*0060*/  IMAD R3, R0, UR4, RZ ;  /* 0x0000000400037c24 */ /* 0x002fe2000f8e02ff */
[----:B------:R-:W-:Y:S01]  /*0070*/  LOP3.LUT R0, R2, 0x3e0, RZ, 0xc0, !PT ;  /* 0x000003e002007812 */ /* 0x000fe200078ec0ff */
[----:B------:R-:W0:Y:S01]  /*0080*/  LDCU.64 UR4, c[0x0][0x358] ;  /* 0x00006b00ff0477ac */ /* 0x000e220008000a00 */
[----:B------:R-:W-:-:S02]  /*0090*/  LOP3.LUT R5, R29, 0x1, RZ, 0x3c, !PT ;  /* 0x000000011d057812 */ /* 0x000fc400078e3cff */
[----:B------:R-:W-:Y:S02]  /*00a0*/  IADD3 R0, P0, PT, R3, R0, RZ ;  /* 0x0000000003007210 */ /* 0x000fe40007f1e0ff */
[----:B------:R-:W-:Y:S02]  /*00b0*/  LOP3.LUT R9, R29, 0x4, RZ, 0x3c, !PT ;  /* 0x000000041d097812 */ /* 0x000fe400078e3cff */
[-C--:B------:R-:W-:Y:S01]  /*00c0*/  IADD3 R4, P1, PT, R5, R0.reuse, RZ ;  /* 0x0000000005047210 */ /* 0x080fe20007f3e0ff */
[----:B------:R-:W-:Y:S01]  /*00d0*/  IMAD.X R3, RZ, RZ, RZ, P0 ;  /* 0x000000ffff037224 */ /* 0x000fe200000e06ff */
[C---:B------:R-:W-:Y:S02]  /*00e0*/  IADD3 R6, P0, PT, R29.reuse, R0, RZ ;  /* 0x000000001d067210 */ /* 0x040fe40007f1e0ff */
[----:B------:R-:W-:Y:S01]  /*00f0*/  LOP3.LUT R5, R29, 0x2, RZ, 0x3c, !PT ;  /* 0x000000021d057812 */ /* 0x000fe200078e3cff */
[--C-:B------:R-:W-:Y:S02]  /*0100*/  IMAD.X R13, RZ, RZ, R3.reuse, P1 ;  /* 0x000000ffff0d7224 */ /* 0x100fe400008e0603 */
[----:B------:R-:W-:Y:S01]  /*0110*/  IMAD.X R7, RZ, RZ, R3, P0 ;  /* 0x000000ffff077224 */ /* 0x000fe200000e0603 */
[----:B--2---:R-:W-:-:S02]  /*0120*/  LEA R22, P0, R6, UR6, 0x2 ;  /* 0x0000000606167c11 */ /* 0x004fc4000f8010ff */
[-C--:B------:R-:W-:Y:S02]  /*0130*/  IADD3 R11, P2, PT, R5, R0.reuse, RZ ;  /* 0x00000000050b7210 */ /* 0x080fe40007f5e0ff */
[----:B------:R-:W-:Y:S02]  /*0140*/  LEA.HI.X R23, R6, UR7, R7, 0x2, P0 ;  /* 0x0000000706177c11 */ /* 0x000fe400080f1407 */
[C---:B------:R-:W-:Y:S01]  /*0150*/  LEA R12, P0, R4.reuse, UR6, 0x2 ;  /* 0x00000006040c7c11 */ /* 0x040fe2000f8010ff */
[----:B------:R-:W-:Y:S01]  /*0160*/  IMAD.X R16, RZ, RZ, R3, P2 ;  /* 0x000000ffff107224 */ /* 0x000fe200010e0603 */
[----:B------:R-:W-:Y:S01]  /*0170*/  LOP3.LUT R7, R29, 0x3, RZ, 0x3c, !PT ;  /* 0x000000031d077812 */ /* 0x000fe200078e3cff */
[----:B0-----:R-:W2:Y:S01]  /*0180*/  LDG.E.STRONG.GPU R22, desc[UR4][R22.64] ;  /* 0x0000000416167981 */ /* 0x001ea2000c1ef900 */
[----:B------:R-:W-:Y:S02]  /*0190*/  LEA.HI.X R13, R4, UR7, R13, 0x2, P0 ;  /* 0x00000007040d7c11 */ /* 0x000fe400080f140d */
[----:B------:R-:W-:-:S02]  /*01a0*/  IADD3 R7, P0, PT, R7, R0, RZ ;  /* 0x0000000007077210 */ /* 0x000fc40007f1e0ff */
[----:B------:R-:W-:Y:S01]  /*01b0*/  IADD3 R5, P1, PT, R9, R0, RZ ;  /* 0x0000000009057210 */ /* 0x000fe20007f3e0ff */
[----:B------:R0:W2:Y:S01]  /*01c0*/  LDG.E.STRONG.GPU R24, desc[UR4][R12.64] ;  /* 0x000000040c187981 */ /* 0x0000a2000c1ef900 */
[----:B------:R-:W-:Y:S01]  /*01d0*/  LOP3.LUT R9, R29, 0x5, RZ, 0x3c, !PT ;  /* 0x000000051d097812 */ /* 0x000fe200078e3cff */
[--C-:B------:R-:W-:Y:S01]  /*01e0*/  IMAD.X R14, RZ, RZ, R3.reuse, P0 ;  /* 0x000000ffff0e7224 */ /* 0x100fe200000e0603 */
[----:B------:R-:W-:Y:S01]  /*01f0*/  LEA R6, P0, R7, UR6, 0x2 ;  /* 0x0000000607067c11 */ /* 0x000fe2000f8010ff */
[----:B------:R-:W-:Y:S01]  /*0200*/  IMAD.X R8, RZ, RZ, R3, P1 ;  /* 0x000000ffff087224 */ /* 0x000fe200008e0603 */
[----:B------:R-:W-:Y:S02]  /*0210*/  LEA R4, P1, R5, UR6, 0x2 ;  /* 0x0000000605047c11 */ /* 0x000fe4000f8210ff */
[----:B------:R-:W-:Y:S02]  /*0220*/  LEA R10, P2, R11, UR6, 0x2 ;  /* 0x000000060b0a7c11 */ /* 0x000fe4000f8410ff */
[----:B------:R-:W-:-:S02]  /*0230*/  LEA.HI.X R7, R7, UR7, R14, 0x2, P0 ;  /* 0x0000000707077c11 */ /* 0x000fc400080f140e */
[----:B------:R-:W-:Y:S02]  /*0240*/  LEA.HI.X R5, R5, UR7, R8, 0x2, P1 ;  /* 0x0000000705057c11 */ /* 0x000fe400088f1408 */
[-C--:B------:R-:W-:Y:S01]  /*0250*/  IADD3 R8, P0, PT, R9, R0.reuse, RZ ;  /* 0x0000000009087210 */ /* 0x080fe20007f1e0ff */
[----:B------:R-:W3:Y:S01]  /*0260*/  LDG.E.STRONG.GPU R18, desc[UR4][R6.64] ;  /* 0x0000000406127981 */ /* 0x000ee2000c1ef900 */
[----:B------:R-:W-:Y:S02]  /*0270*/  LOP3.LUT R9, R29, 0x6, RZ, 0x3c, !PT ;  /* 0x000000061d097812 */ /* 0x000fe400078e3cff */
[----:B------:R-:W-:Y:S01]  /*0280*/  LEA.HI.X R11, R11, UR7, R16, 0x2, P2 ;  /* 0x000000070b0b7c11 */ /* 0x000fe200090f1410 */
[----:B------:R-:W-:Y:S01]  /*0290*/  IMAD.X R15, RZ, RZ, R3, P0 ;  /* 0x000000ffff0f7224 */ /* 0x000fe200000e0603 */
[----:B------:R-:W-:Y:S01]  /*02a0*/  IADD3 R9, P1, PT, R9, R0, RZ ;  /* 0x0000000009097210 */ /* 0x000fe20007f3e0ff */
[----:B------:R-:W3:Y:S01]  /*02b0*/  LDG.E.STRONG.GPU R23, desc[UR4][R4.64] ;  /* 0x0000000404177981 */ /* 0x000ee2000c1ef900 */
[----:B------:R-:W-:-:S03]  /*02c0*/  LEA R20, P0, R8, UR6, 0x2 ;  /* 0x0000000608147c11 */ /* 0x000fc6000f8010ff */
[----:B------:R1:W2:Y:S01]  /*02d0*/  LDG.E.STRONG.GPU R25, desc[UR4][R10.64] ;  /* 0x000000040a197981 */ /* 0x0002a2000c1ef900 */
[----:B------:R-:W-:Y:S01]  /*02e0*/  LEA.HI.X R21, R8, UR7, R15, 0x2, P0 ;  /* 0x0000000708157c11 */ /* 0x000fe200080f140f */
[----:B------:R-:W-:Y:S01]  /*02f0*/  IMAD.X R14, RZ, RZ, R3, P1 ;  /* 0x000000ffff0e7224 */ /* 0x000fe200008e0603 */
[----:B------:R-:W-:-:S03]  /*0300*/  LEA R8, P0, R9, UR6, 0x2 ;  /* 0x0000000609087c11 */ /* 0x000fc6000f8010ff */
[----:B------:R-:W4:Y:S01]  /*0310*/  LDG.E.STRONG.GPU R20, desc[UR4][R20.64] ;  /* 0x0000000414147981 */ /* 0x000f22000c1ef900 */
[----:B------:R-:W-:-:S05]  /*0320*/  LEA.HI.X R9, R9, UR7, R14, 0x2, P0 ;  /* 0x0000000709097c11 */ /* 0x000fca00080f140e */
[----:B------:R5:W4:Y:S01]  /*0330*/  LDG.E.STRONG.GPU R19, desc[UR4][R8.64] ;  /* 0x0000000408137981 */ /* 0x000b22000c1ef900 */
[C---:B0-----:R-:W-:Y:S02]  /*0340*/  LOP3.LUT R13, R29.reuse, 0x7, RZ, 0x3c, !PT ;  /* 0x000000071d0d7812 */ /* 0x041fe400078e3cff */
[----:B-1----:R-:W-:Y:S02]  /*0350*/  LOP3.LUT R11, R29, 0x8, RZ, 0x3c, !PT ;  /* 0x000000081d0b7812 */ /* 0x002fe400078e3cff */
[-C--:B------:R-:W-:Y:S02]  /*0360*/  IADD3 R13, P0, PT, R13, R0.reuse, RZ ;  /* 0x000000000d0d7210 */ /* 0x080fe40007f1e0ff */
[----:B------:R-:W-:-:S03]  /*0370*/  IADD3 R12, P1, PT, R11, R0, RZ ;  /* 0x000000000b0c7210 */ /* 0x000fc60007f3e0ff */
[--C-:B------:R-:W-:Y:S01]  /*0380*/  IMAD.X R14, RZ, RZ, R3.reuse, P0 ;  /* 0x000000ffff0e7224 */ /* 0x100fe200000e0603 */
[----:B------:R-:W-:Y:S01]  /*0390*/  LEA R10, P0, R13, UR6, 0x2 ;  /* 0x000000060d0a7c11 */ /* 0x000fe2000f8010ff */
[----:B------:R-:W-:-:S03]  /*03a0*/  IMAD.X R5, RZ, RZ, R3, P1 ;  /* 0x000000ffff057224 */ /* 0x000fc600008e0603 */
[----:B------:R-:W-:Y:S02]  /*03b0*/  LEA.HI.X R11, R13, UR7, R14, 0x2, P0 ;  /* 0x000000070d0b7c11 */ /* 0x000fe400080f140e */
[C---:B------:R-:W-:Y:S02]  /*03c0*/  LEA R4, P0, R12.reuse, UR6, 0x2 ;  /* 0x000000060c047c11 */ /* 0x040fe4000f8010ff */
[----:B------:R-:W-:Y:S01]  /*03d0*/  LOP3.LUT R7, R29, 0x9, RZ, 0x3c, !PT ;  /* 0x000000091d077812 */ /* 0x000fe200078e3cff */
[----:B------:R-:W4:Y:S01]  /*03e0*/  LDG.E.STRONG.GPU R28, desc[UR4][R10.64] ;  /* 0x000000040a1c7981 */ /* 0x000f22000c1ef900 */
[----:B------:R-:W-:-:S05]  /*03f0*/  LEA.HI.X R5, R12, UR7, R5, 0x2, P0 ;  /* 0x000000070c057c11 */ /* 0x000fca00080f1405 */
[----:B------:R0:W4:Y:S01]  /*0400*/  LDG.E.STRONG.GPU R21, desc[UR4][R4.64] ;  /* 0x0000000404157981 */ /* 0x000122000c1ef900 */
[-C--:B------:R-:W-:Y:S02]  /*0410*/  IADD3 R6, P2, PT, R7, R0.reuse, RZ ;  /* 0x0000000007067210 */ /* 0x080fe40007f5e0ff */
[----:B------:R-:W-:Y:S02]  /*0420*/  LOP3.LUT R7, R29, 0xa, RZ, 0x3c, !PT ;  /* 0x0000000a1d077812 */ /* 0x000fe400078e3cff */
[----:B-----5:R-:W-:Y:S01]  /*0430*/  LEA R8, P1, R6, UR6, 0x2 ;  /* 0x0000000606087c11 */ /* 0x020fe2000f8210ff */
[----:B------:R-:W-:Y:S01]  /*0440*/  IMAD.X R9, RZ, RZ, R3, P2 ;  /* 0x000000ffff097224 */ /* 0x000fe200010e0603 */
[----:B------:R-:W-:-:S04]  /*0450*/  IADD3 R7, P0, PT, R7, R0, RZ ;  /* 0x0000000007077210 */ /* 0x000fc80007f1e0ff */
[----:B------:R-:W-:Y:S01]  /*0460*/  LEA.HI.X R9, R6, UR7, R9, 0x2, P1 ;  /* 0x0000000706097c11 */ /* 0x000fe200088f1409 */
[----:B------:R-:W-:Y:S01]  /*0470*/  IMAD.X R12, RZ, RZ, R3, P0 ;  /* 0x000000ffff0c7224 */ /* 0x000fe200000e0603 */
[----:B------:R-:W-:-:S03]  /*0480*/  LEA R6, P0, R7, UR6, 0x2 ;  /* 0x0000000607067c11 */ /* 0x000fc6000f8010ff */
[----:B------:R-:W5:Y:S01]  /*0490*/  LDG.E.STRONG.GPU R26, desc[UR4][R8.64] ;  /* 0x00000004081a7981 */ /* 0x000f62000c1ef900 */
[----:B------:R-:W-:-:S05]  /*04a0*/  LEA.HI.X R7, R7, UR7, R12, 0x2, P0 ;  /* 0x0000000707077c11 */ /* 0x000fca00080f140c */
[----:B------:R1:W5:Y:S01]  /*04b0*/  LDG.E.STRONG.GPU R27, desc[UR4][R6.64] ;  /* 0x00000004061b7981 */ /* 0x000362000c1ef900 */
[C---:B------:R-:W-:Y:S02]  /*04c0*/  LOP3.LUT R13, R29.reuse, 0xb, RZ, 0x3c, !PT ;  /* 0x0000000b1d0d7812 */ /* 0x040fe400078e3cff */
[----:B------:R-:W-:Y:S02]  /*04d0*/  LOP3.LUT R15, R29, 0xc, RZ, 0x3c, !PT ;  /* 0x0000000c1d0f7812 */ /* 0x000fe400078e3cff */
[-C--:B------:R-:W-:Y:S02]  /*04e0*/  IADD3 R12, P0, PT, R13, R0.reuse, RZ ;  /* 0x000000000d0c7210 */ /* 0x080fe40007f1e0ff */
[----:B------:R-:W-:Y:S02]  /*04f0*/  LOP3.LUT R13, R29, 0xd, RZ, 0x3c, !PT ;  /* 0x0000000d1d0d7812 */ /* 0x000fe400078e3cff */
[----:B------:R-:W-:Y:S01]  /*0500*/  IADD3 R15, P1, PT, R15, R0, RZ ;  /* 0x000000000f0f7210 */ /* 0x000fe20007f3e0ff */
[----:B------:R-:W-:Y:S01]  /*0510*/  IMAD.X R17, RZ, RZ, R3, P0 ;  /* 0x000000ffff117224 */ /* 0x000fe200000e0603 */
[----:B0-----:R-:W-:-:S02]  /*0520*/  LEA R4, P2, R12, UR6, 0x2 ;  /* 0x000000060c047c11 */ /* 0x001fc4000f8410ff */
[----:B------:R-:W-:Y:S02]  /*0530*/  LOP3.LUT R11, R29, 0xe, RZ, 0x3c, !PT ;  /* 0x0000000e1d0b7812 */ /* 0x000fe400078e3cff */
[-C--:B-1----:R-:W-:Y:S01]  /*0540*/  IADD3 R6, P0, PT, R13, R0.reuse, RZ ;  /* 0x000000000d067210 */ /* 0x082fe20007f1e0ff */
[----:B------:R-:W-:Y:S01]  /*0550*/  IMAD.X R10, RZ, RZ, R3, P1 ;  /* 0x000000ffff0a7224 */ /* 0x000fe200008e0603 */
[----:B------:R-:W-:Y:S02]  /*0560*/  LEA.HI.X R5, R12, UR7, R17, 0x2, P2 ;  /* 0x000000070c057c11 */ /* 0x000fe400090f1411 */
[----:B------:R-:W-:Y:S01]  /*0570*/  IADD3 R7, P2, PT, R11, R0, RZ ;  /* 0x000000000b077210 */ /* 0x000fe20007f5e0ff */
[----:B------:R-:W-:Y:S01]  /*0580*/  IMAD.X R11, RZ, RZ, R3, P0 ;  /* 0x000000ffff0b7224 */ /* 0x000fe200000e0603 */
[----:B------:R-:W-:Y:S01]  /*0590*/  LEA R8, P1, R15, UR6, 0x2 ;  /* 0x000000060f087c11 */ /* 0x000fe2000f8210ff */
[----:B------:R-:W5:Y:S01]  /*05a0*/  LDG.E.STRONG.GPU R4, desc[UR4][R4.64] ;  /* 0x0000000404047981 */ /* 0x000f62000c1ef900 */
[----:B------:R-:W-:-:S02]  /*05b0*/  LEA R14, P0, R6, UR6, 0x2 ;  /* 0x00000006060e7c11 */ /* 0x000fc4000f8010ff */
[----:B------:R-:W-:Y:S02]  /*05c0*/  LEA.HI.X R9, R15, UR7, R10, 0x2, P1 ;  /* 0x000000070f097c11 */ /* 0x000fe400088f140a */
[----:B------:R-:W-:Y:S02]  /*05d0*/  LEA.HI.X R15, R6, UR7, R11, 0x2, P0 ;  /* 0x00000007060f7c11 */ /* 0x000fe400080f140b */
[----:B------:R-:W-:Y:S01]  /*05e0*/  LOP3.LUT R11, R29, 0xf, RZ, 0x3c, !PT ;  /* 0x0000000f1d0b7812 */ /* 0x000fe200078e3cff */
[----:B------:R-:W-:Y:S01]  /*05f0*/  IMAD.X R10, RZ, RZ, R3, P2 ;  /* 0x000000ffff0a7224 */ /* 0x000fe200010e0603 */
[----:B------:R-:W-:Y:S01]  /*0600*/  LEA R12, P1, R7, UR6, 0x2 ;  /* 0x00000006070c7c11 */ /* 0x000fe2000f8210ff */
[----:B------:R0:W5:Y:S01]  /*0610*/  LDG.E.STRONG.GPU R5, desc[UR4][R8.64] ;  /* 0x0000000408057981 */ /* 0x000162000c1ef900 */
[----:B------:R-:W-:Y:S02]  /*0620*/  IADD3 R11, P0, PT, R11, R0, RZ ;  /* 0x000000000b0b7210 */ /* 0x000fe40007f1e0ff */
[----:B------:R-:W-:-:S02]  /*0630*/  LOP3.LUT R17, R29, 0x10, RZ, 0x3c, !PT ;  /* 0x000000101d117812 */ /* 0x000fc400078e3cff */
[----:B------:R-:W-:Y:S01]  /*0640*/  LEA.HI.X R13, R7, UR7, R10, 0x2, P1 ;  /* 0x00000007070d7c11 */ /* 0x000fe200088f140a */
[--C-:B------:R-:W-:Y:S01]  /*0650*/  IMAD.X R6, RZ, RZ, R3.reuse, P0 ;  /* 0x000000ffff067224 */ /* 0x100fe200000e0603 */
[----:B------:R-:W-:Y:S02]  /*0660*/  IADD3 R17, P1, PT, R17, R0, RZ ;  /* 0x0000000011117210 */ /* 0x000fe40007f3e0ff */
[C---:B------:R-:W-:Y:S01]  /*0670*/  LEA R10, P0, R11.reuse, UR6, 0x2 ;  /* 0x000000060b0a7c11 */ /* 0x040fe2000f8010ff */
[----:B------:R-:W5:Y:S02]  /*0680*/  LDG.E.STRONG.GPU R7, desc[UR4][R12.64] ;  /* 0x000000040c077981 */ /* 0x000f64000c1ef900 */
[----:B0-----:R-:W-:Y:S01]  /*0690*/  IMAD.X R8, RZ, RZ, R3, P1 ;  /* 0x000000ffff087224 */ /* 0x001fe200008e0603 */
[----:B------:R-:W-:Y:S02]  /*06a0*/  LEA.HI.X R11, R11, UR7, R6, 0x2, P0 ;  /* 0x000000070b0b7c11 */ /* 0x000fe400080f1406 */
[----:B------:R-:W-:Y:S01]  /*06b0*/  LEA R16, P0, R17, UR6, 0x2 ;  /* 0x0000000611107c11 */ /* 0x000fe2000f8010ff */
[----:B------:R-:W5:Y:S01]  /*06c0*/  LDG.E.STRONG.GPU R6, desc[UR4][R14.64] ;  /* 0x000000040e067981 */ /* 0x000f62000c1ef900 */
[----:B------:R-:W-:-:S02]  /*06d0*/  LOP3.LUT R9, R29, 0x11, RZ, 0x3c, !PT ;  /* 0x000000111d097812 */ /* 0x000fc400078e3cff */
[----:B------:R-:W-:Y:S02]  /*06e0*/  LEA.HI.X R17, R17, UR7, R8, 0x2, P0 ;  /* 0x0000000711117c11 */ /* 0x000fe400080f1408 */
[----:B------:R0:W5:Y:S02]  /*06f0*/  LDG.E.STRONG.GPU R8, desc[UR4][R10.64] ;  /* 0x000000040a087981 */ /* 0x000164000c1ef900 */
[----:B0-----:R-:W-:Y:S02]  /*0700*/  IADD3 R10, P0, PT, R9, R0, RZ ;  /* 0x00000000090a7210 */ /* 0x001fe40007f1e0ff */
[----:B------:R-:W-:Y:S01]  /*0710*/  LOP3.LUT R11, R29, 0x12, RZ, 0x3c, !PT ;  /* 0x000000121d0b7812 */ /* 0x000fe200078e3cff */
[----:B------:R0:W5:Y:S02]  /*0720*/  LDG.E.STRONG.GPU R9, desc[UR4][R16.64] ;  /* 0x0000000410097981 */ /* 0x000164000c1ef900 */
[----:B------:R-:W-:Y:S01]  /*0730*/  IMAD.X R13, RZ, RZ, R3, P0 ;  /* 0x000000ffff0d7224 */ /* 0x000fe200000e0603 */
[----:B------:R-:W-:-:S02]  /*0740*/  LEA R14, P0, R10, UR6, 0x2 ;  /* 0x000000060a0e7c11 */ /* 0x000fc4000f8010ff */
[----:B------:R-:W-:Y:S02]  /*0750*/  IADD3 R11, P1, PT, R11, R0, RZ ;  /* 0x000000000b0b7210 */ /* 0x000fe40007f3e0ff */
[----:B------:R-:W-:Y:S02]  /*0760*/  LEA.HI.X R15, R10, UR7, R13, 0x2, P0 ;  /* 0x000000070a0f7c11 */ /* 0x000fe400080f140d */
[----:B------:R-:W-:Y:S01]  /*0770*/  LEA R12, P0, R11, UR6, 0x2 ;  /* 0x000000060b0c7c11 */ /* 0x000fe2000f8010ff */
[----:B------:R-:W-:Y:S01]  /*0780*/  IMAD.X R13, RZ, RZ, R3, P1 ;  /* 0x000000ffff0d7224 */ /* 0x000fe200008e0603 */
[----:B0-----:R-:W-:Y:S01]  /*0790*/  LOP3.LUT R17, R29, 0x13, RZ, 0x3c, !PT ;  /* 0x000000131d117812 */ /* 0x001fe200078e3cff */
[----:B------:R0:W5:Y:S03]  /*07a0*/  LDG.E.STRONG.GPU R10, desc[UR4][R14.64] ;  /* 0x000000040e0a7981 */ /* 0x000166000c1ef900 */
[----:B------:R-:W-:-:S02]  /*07b0*/  LEA.HI.X R13, R11, UR7, R13, 0x2, P0 ;  /* 0x000000070b0d7c11 */ /* 0x000fc400080f140d */
[----:B------:R-:W-:-:S03]  /*07c0*/  IADD3 R17, P0, PT, R17, R0, RZ ;  /* 0x0000000011117210 */ /* 0x000fc60007f1e0ff */
[----:B------:R1:W5:Y:S01]  /*07d0*/  LDG.E.STRONG.GPU R11, desc[UR4][R12.64] ;  /* 0x000000040c0b7981 */ /* 0x000362000c1ef900 */
[----:B0-----:R-:W-:Y:S01]  /*07e0*/  LOP3.LUT R15, R29, 0x15, RZ, 0x3c, !PT ;  /* 0x000000151d0f7812 */ /* 0x001fe200078e3cff */
[----:B-1----:R-:W-:Y:S01]  /*07f0*/  IMAD.X R12, RZ, RZ, R3, P0 ;  /* 0x000000ffff0c7224 */ /* 0x002fe200000e0603 */
[----:B------:R-:W-:-:S04]  /*0800*/  LEA R16, P0, R17, UR6, 0x2 ;  /* 0x0000000611107c11 */ /* 0x000fc8000f8010ff */
[----:B------:R-:W-:Y:S02]  /*0810*/  LEA.HI.X R17, R17, UR7, R12, 0x2, P0 ;  /* 0x0000000711117c11 */ /* 0x000fe400080f140c */
[----:B--2---:R-:W-:Y:S02]  /*0820*/  IADD3 R24, PT, PT, R25, R24, R22 ;  /* 0x0000001819187210 */ /* 0x004fe40007ffe016 */
[----:B------:R-:W-:-:S04]  /*0830*/  LOP3.LUT R25, R29, 0x14, RZ, 0x3c, !PT ;  /* 0x000000141d197812 */ /* 0x000fc800078e3cff */
[----:B------:R-:W-:Y:S02]  /*0840*/  IADD3 R22, P1, PT, R25, R0, RZ ;  /* 0x0000000019167210 */ /* 0x000fe40007f3e0ff */
[----:B---3--:R-:W-:-:S03]  /*0850*/  IADD3 R18, PT, PT, R23, R18, R24 ;  /* 0x0000001217127210 */ /* 0x008fc60007ffe018 */
[--C-:B------:R-:W-:Y:S01]  /*0860*/  IMAD.X R23, RZ, RZ, R3.reuse, P1 ;  /* 0x000000ffff177224 */ /* 0x100fe200008e0603 */
[----:B------:R-:W-:Y:S02]  /*0870*/  IADD3 R12, P1, PT, R15, R0, RZ ;  /* 0x000000000f0c7210 */ /* 0x000fe40007f3e0ff */
[----:B----4-:R-:W-:Y:S02]  /*0880*/  IADD3 R20, PT, PT, R19, R20, R18 ;  /* 0x0000001413147210 */ /* 0x010fe40007ffe012 */
[C---:B------:R-:W-:Y:S02]  /*0890*/  LEA R14, P0, R22.reuse, UR6, 0x2 ;  /* 0x00000006160e7c11 */ /* 0x040fe4000f8010ff */
[----:B------:R-:W-:Y:S01]  /*08a0*/  LOP3.LUT R19, R29, 0x16, RZ, 0x3c, !PT ;  /* 0x000000161d137812 */ /* 0x000fe200078e3cff */
[----:B------:R-:W-:Y:S01]  /*08b0*/  IMAD.X R13, RZ, RZ, R3, P1 ;  /* 0x000000ffff0d7224 */ /* 0x000fe200008e0603 */
[----:B------:R-:W-:Y:S02]  /*08c0*/  LEA.HI.X R15, R22, UR7, R23, 0x2, P0 ;  /* 0x00000007160f7c11 */ /* 0x000fe400080f1417 */
[----:B------:R-:W-:-:S02]  /*08d0*/  IADD3 R19, P1, PT, R19, R0, RZ ;  /* 0x0000000013137210 */ /* 0x000fc40007f3e0ff */
[----:B------:R-:W-:-:S03]  /*08e0*/  LEA R24, P0, R12, UR6, 0x2 ;  /* 0x000000060c187c11 */ /* 0x000fc6000f8010ff */
[----:B------:R-:W-:Y:S01]  /*08f0*/  IMAD.X R22, RZ, RZ, R3, P1 ;  /* 0x000000ffff167224 */ /* 0x000fe200008e0603 */
[----:B------:R-:W-:Y:S02]  /*0900*/  LEA.HI.X R25, R12, UR7, R13, 0x2, P0 ;  /* 0x000000070c197c11 */ /* 0x000fe400080f140d */
[----:B------:R-:W-:Y:S01]  /*0910*/  LEA R18, P0, R19, UR6, 0x2 ;  /* 0x0000000613127c11 */ /* 0x000fe2000f8010ff */
[----:B------:R0:W2:Y:S01]  /*0920*/  LDG.E.STRONG.GPU R13, desc[UR4][R14.64] ;  /* 0x000000040e0d7981 */ /* 0x0000a2000c1ef900 */
[----:B------:R-:W-:Y:S02]  /*0930*/  LOP3.LUT R23, R29, 0x17, RZ, 0x3c, !PT ;  /* 0x000000171d177812 */ /* 0x000fe400078e3cff */
[----:B------:R-:W-:Y:S01]  /*0940*/  LEA.HI.X R19, R19, UR7, R22, 0x2, P0 ;  /* 0x0000000713137c11 */ /* 0x000fe200080f1416 */
[----:B------:R1:W2:Y:S01]  /*0950*/  LDG.E.STRONG.GPU R12, desc[UR4][R16.64] ;  /* 0x00000004100c7981 */ /* 0x0002a2000c1ef900 */
[----:B------:R-:W-:-:S03]  /*0960*/  IADD3 R28, PT, PT, R21, R28, R20 ;  /* 0x0000001c151c7210 */ /* 0x000fc60007ffe014 */
[----:B------:R-:W3:Y:S01]  /*0970*/  LDG.E.STRONG.GPU R22, desc[UR4][R24.64] ;  /* 0x0000000418167981 */ /* 0x000ee2000c1ef900 */
[-C--:B0-----:R-:W-:Y:S02]  /*0980*/  IADD3 R14, P0, PT, R23, R0.reuse, RZ ;  /* 0x00000000170e7210 */ /* 0x081fe40007f1e0ff */
[----:B------:R-:W-:Y:S01]  /*0990*/  LOP3.LUT R15, R29, 0x18, RZ, 0x3c, !PT ;  /* 0x000000181d0f7812 */ /* 0x000fe200078e3cff */
[----:B------:R0:W3:Y:S02]  /*09a0*/  LDG.E.STRONG.GPU R23, desc[UR4][R18.64] ;  /* 0x0000000412177981 */ /* 0x0000e4000c1ef900 */
[----:B-1----:R-:W-:Y:S01]  /*09b0*/  IMAD.X R17, RZ, RZ, R3, P0 ;  /* 0x000000ffff117224 */ /* 0x002fe200000e0603 */
[----:B------:R-:W-:Y:S02]  /*09c0*/  IADD3 R15, P1, PT, R15, R0, RZ ;  /* 0x000000000f0f7210 */ /* 0x000fe40007f3e0ff */
[----:B------:R-:W-:-:S04]  /*09d0*/  LEA R16, P0, R14, UR6, 0x2 ;  /* 0x000000060e107c11 */ /* 0x000fc8000f8010ff */
[----:B------:R-:W-:Y:S01]  /*09e0*/  LEA.HI.X R17, R14, UR7, R17, 0x2, P0 ;  /* 0x000000070e117c11 */ /* 0x000fe200080f1411 */
[----:B0-----:R-:W-:Y:S01]  /*09f0*/  IMAD.X R18, RZ, RZ, R3, P1 ;  /* 0x000000ffff127224 */ /* 0x001fe200008e0603 */
[----:B------:R-:W-:Y:S02]  /*0a00*/  LEA R14, P0, R15, UR6, 0x2 ;  /* 0x000000060f0e7c11 */ /* 0x000fe4000f8010ff */
[----:B------:R-:W-:Y:S01]  /*0a10*/  LOP3.LUT R19, R29, 0x19, RZ, 0x3c, !PT ;  /* 0x000000191d137812 */ /* 0x000fe200078e3cff */
[----:B------:R0:W4:Y:S01]  /*0a20*/  LDG.E.STRONG.GPU R24, desc[UR4][R16.64] ;  /* 0x0000000410187981 */ /* 0x000122000c1ef900 */
[----:B------:R-:W-:Y:S02]  /*0a30*/  LEA.HI.X R15, R15, UR7, R18, 0x2, P0 ;  /* 0x000000070f0f7c11 */ /* 0x000fe400080f1412 */
[-C--:B------:R-:W-:Y:S02]  /*0a40*/  IADD3 R19, P0, PT, R19, R0.reuse, RZ ;  /* 0x0000000013137210 */ /* 0x080fe40007f1e0ff */
[----:B------:R-:W-:Y:S01]  /*0a50*/  LOP3.LUT R21, R29, 0x1a, RZ, 0x3c, !PT ;  /* 0x0000001a1d157812 */ /* 0x000fe200078e3cff */
[----:B------:R1:W4:Y:S03]  /*0a60*/  LDG.E.STRONG.GPU R25, desc[UR4][R14.64] ;  /* 0x000000040e197981 */ /* 0x000326000c1ef900 */
[----:B------:R-:W-:-:S02]  /*0a70*/  IADD3 R18, P1, PT, R21, R0, RZ ;  /* 0x0000000015127210 */ /* 0x000fc40007f3e0ff */
[----:B0-----:R-:W-:Y:S01]  /*0a80*/  LOP3.LUT R17, R29, 0x1b, RZ, 0x3c, !PT ;  /* 0x0000001b1d117812 */ /* 0x001fe200078e3cff */
[----:B-1----:R-:W-:Y:S01]  /*0a90*/  IMAD.X R14, RZ, RZ, R3, P0 ;  /* 0x000000ffff0e7224 */ /* 0x002fe200000e0603 */
[----:B------:R-:W-:-:S04]  /*0aa0*/  LEA R20, P0, R19, UR6, 0x2 ;  /* 0x0000000613147c11 */ /* 0x000fc8000f8010ff */
[----:B------:R-:W-:Y:S01]  /*0ab0*/  LEA.HI.X R21, R19, UR7, R14, 0x2, P0 ;  /* 0x0000000713157c11 */ /* 0x000fe200080f140e */
[----:B------:R-:W-:Y:S01]  /*0ac0*/  IMAD.X R19, RZ, RZ, R3, P1 ;  /* 0x000000ffff137224 */ /* 0x000fe200008e0603 */
[C---:B------:R-:W-:Y:S02]  /*0ad0*/  LEA R14, P0, R18.reuse, UR6, 0x2 ;  /* 0x00000006120e7c11 */ /* 0x040fe4000f8010ff */
[----:B------:R-:W-:Y:S02]  /*0ae0*/  IADD3 R17, P1, PT, R17, R0, RZ ;  /* 0x0000000011117210 */ /* 0x000fe40007f3e0ff */
[----:B------:R-:W-:Y:S02]  /*0af0*/  LEA.HI.X R15, R18, UR7, R19, 0x2, P0 ;  /* 0x00000007120f7c11 */ /* 0x000fe400080f1413 */
[----:B------:R-:W-:Y:S01]  /*0b00*/  LEA R16, P0, R17, UR6, 0x2 ;  /* 0x0000000611107c11 */ /* 0x000fe2000f8010ff */
[----:B------:R-:W-:Y:S01]  /*0b10*/  IMAD.X R18, RZ, RZ, R3, P1 ;  /* 0x000000ffff127224 */ /* 0x000fe200008e0603 */
[----:B------:R-:W-:-:S04]  /*0b20*/  LOP3.LUT R19, R29, 0x1c, RZ, 0x3c, !PT ;  /* 0x0000001c1d137812 */ /* 0x000fc800078e3cff */
[----:B------:R-:W-:Y:S02]  /*0b30*/  LEA.HI.X R17, R17, UR7, R18, 0x2, P0 ;  /* 0x0000000711117c11 */ /* 0x000fe400080f1412 */
[----:B------:R-:W-:Y:S02]  /*0b40*/  IADD3 R19, P0, PT, R19, R0, RZ ;  /* 0x0000000013137210 */ /* 0x000fe40007f1e0ff */
[----:B-----5:R-:W-:Y:S01]  /*0b50*/  IADD3 R26, PT, PT, R27, R26, R28 ;  /* 0x0000001a1b1a7210 */ /* 0x020fe20007ffe01c */
[----:B------:R-:W5:Y:S04]  /*0b60*/  LDG.E.STRONG.GPU R16, desc[UR4][R16.64] ;  /* 0x0000000410107981 */ /* 0x000f68000c1ef900 */
[----:B------:R0:W5:Y:S04]  /*0b70*/  LDG.E.STRONG.GPU R28, desc[UR4][R14.64] ;  /* 0x000000040e1c7981 */ /* 0x000168000c1ef900 */
[----:B------:R1:W5:Y:S01]  /*0b80*/  LDG.E.STRONG.GPU R27, desc[UR4][R20.64] ;  /* 0x00000004141b7981 */ /* 0x000362000c1ef900 */
[----:B0-----:R-:W-:Y:S01]  /*0b90*/  IMAD.X R14, RZ, RZ, R3, P0 ;  /* 0x000000ffff0e7224 */ /* 0x001fe200000e0603 */
[----:B------:R-:W-:-:S02]  /*0ba0*/  LEA R18, P0, R19, UR6, 0x2 ;  /* 0x0000000613127c11 */ /* 0x000fc4000f8010ff */
[----:B-1----:R-:W-:Y:S02]  /*0bb0*/  LOP3.LUT R21, R29, 0x1d, RZ, 0x3c, !PT ;  /* 0x0000001d1d157812 */ /* 0x002fe400078e3cff */
[----:B------:R-:W-:Y:S02]  /*0bc0*/  LEA.HI.X R19, R19, UR7, R14, 0x2, P0 ;  /* 0x0000000713137c11 */ /* 0x000fe400080f140e */
[----:B------:R-:W-:Y:S02]  /*0bd0*/  IADD3 R21, P0, PT, R21, R0, RZ ;  /* 0x0000000015157210 */ /* 0x000fe40007f1e0ff */
[----:B------:R-:W-:Y:S01]  /*0be0*/  LOP3.LUT R29, R29, 0x1e, RZ, 0x3c, !PT ;  /* 0x0000001e1d1d7812 */ /* 0x000fe200078e3cff */
[----:B------:R0:W5:Y:S02]  /*0bf0*/  LDG.E.STRONG.GPU R17, desc[UR4][R18.64] ;  /* 0x0000000412117981 */ /* 0x000164000c1ef900 */
[----:B------:R-:W-:Y:S01]  /*0c00*/  IMAD.X R14, RZ, RZ, R3, P0 ;  /* 0x000000ffff0e7224 */ /* 0x000fe200000e0603 */
[----:B------:R-:W-:-:S04]  /*0c10*/  LEA R20, P0, R21, UR6, 0x2 ;  /* 0x0000000615147c11 */ /* 0x000fc8000f8010ff */
[----:B------:R-:W-:Y:S02]  /*0c20*/  LEA.HI.X R21, R21, UR7, R14, 0x2, P0 ;  /* 0x0000000715157c11 */ /* 0x000fe400080f140e */
[----:B------:R-:W-:-:S03]  /*0c30*/  IADD3 R29, P0, PT, R29, R0, RZ ;  /* 0x000000001d1d7210 */ /* 0x000fc60007f1e0ff */
[----:B------:R-:W5:Y:S02]  /*0c40*/  LDG.E.STRONG.GPU R20, desc[UR4][R20.64] ;  /* 0x0000000414147981 */ /* 0x000f64000c1ef900 */
[----:B------:R-:W-:Y:S01]  /*0c50*/  IMAD.X R15, RZ, RZ, R3, P0 ;  /* 0x000000ffff0f7224 */ /* 0x000fe200000e0603 */
[----:B------:R-:W-:-:S04]  /*0c60*/  LEA R14, P0, R29, UR6, 0x2 ;  /* 0x000000061d0e7c11 */ /* 0x000fc8000f8010ff */
[----:B------:R-:W-:Y:S02]  /*0c70*/  LEA.HI.X R15, R29, UR7, R15, 0x2, P0 ;  /* 0x000000071d0f7c11 */ /* 0x000fe400080f140f */
[----:B------:R-:W-:-:S04]  /*0c80*/  LOP3.LUT R29, R2, 0x1f, RZ, 0xc, !PT ;  /* 0x0000001f021d7812 */ /* 0x000fc800078e0cff */
[----:B------:R-:W-:Y:S01]  /*0c90*/  IADD3 R29, P0, PT, R29, R0, RZ ;  /* 0x000000001d1d7210 */ /* 0x000fe20007f1e0ff */
[----:B------:R-:W5:Y:S04]  /*0ca0*/  LDG.E.STRONG.GPU R15, desc[UR4][R14.64] ;  /* 0x000000040e0f7981 */ /* 0x000f68000c1ef900 */
[----:B------:R-:W-:Y:S01]  /*0cb0*/  IMAD.X R0, RZ, RZ, R3, P0 ;  /* 0x000000ffff007224 */ /* 0x000fe200000e0603 */
[----:B0-----:R-:W-:-:S04]  /*0cc0*/  LEA R18, P0, R29, UR6, 0x2 ;  /* 0x000000061d127c11 */ /* 0x001fc8000f8010ff */
[----:B------:R-:W-:-:S05]  /*0cd0*/  LEA.HI.X R19, R29, UR7, R0, 0x2, P0 ;  /* 0x000000071d137c11 */ /* 0x000fca00080f1400 */
[----:B------:R-:W5:Y:S01]  /*0ce0*/  LDG.E.STRONG.GPU R18, desc[UR4][R18.64] ;  /* 0x0000000412127981 */ /* 0x000f62000c1ef900 */
[----:B------:R-:W-:-:S04]  /*0cf0*/  IADD3 R4, PT, PT, R5, R4, R26 ;  /* 0x0000000405047210 */ /* 0x000fc80007ffe01a */
[----:B------:R-:W-:-:S04]  /*0d00*/  IADD3 R4, PT, PT, R7, R6, R4 ;  /* 0x0000000607047210 */ /* 0x000fc80007ffe004 */
[----:B------:R-:W-:-:S04]  /*0d10*/  IADD3 R4, PT, PT, R9, R8, R4 ;  /* 0x0000000809047210 */ /* 0x000fc80007ffe004 */
[----:B------:R-:W-:Y:S02]  /*0d20*/  IADD3 R10, PT, PT, R11, R10, R4 ;  /* 0x0000000a0b0a7210 */ /* 0x000fe40007ffe004 */
[----:B------:R-:W0:Y:S02]  /*0d30*/  LDC.64 R4, c[0x0][0x388] ;  /* 0x0000e200ff047b82 */ /* 0x000e240000000a00 */
[----:B0-----:R-:W-:Y:S01]  /*0d40*/  IMAD.WIDE.U32 R4, R2, 0x4, R4 ;  /* 0x0000000402047825 */ /* 0x001fe200078e0004 */
[----:B--2---:R-:W-:-:S04]  /*0d50*/  IADD3 R10, PT, PT, R13, R12, R10 ;  /* 0x0000000c0d0a7210 */ /* 0x004fc80007ffe00a */
[----:B---3--:R-:W-:-:S04]  /*0d60*/  IADD3 R10, PT, PT, R23, R22, R10 ;  /* 0x00000016170a7210 */ /* 0x008fc80007ffe00a */
[----:B----4-:R-:W-:-:S04]  /*0d70*/  IADD3 R10, PT, PT, R25, R24, R10 ;  /* 0x00000018190a7210 */ /* 0x010fc80007ffe00a */
[----:B-----5:R-:W-:-:S04]  /*0d80*/  IADD3 R10, PT, PT, R28, R27, R10 ;  /* 0x0000001b1c0a7210 */ /* 0x020fc80007ffe00a */
[----:B------:R-:W-:-:S04]  /*0d90*/  IADD3 R10, PT, PT, R17, R16, R10 ;  /* 0x00000010110a7210 */ /* 0x000fc80007ffe00a */
[----:B------:R-:W-:-:S05]  /*0da0*/  IADD3 R15, PT, PT, R15, R20, R10 ;  /* 0x000000140f0f7210 */ /* 0x000fca0007ffe00a */
[----:B------:R-:W-:-:S05]  /*0db0*/  IMAD.IADD R15, R15, 0x1, R18 ;  /* 0x000000010f0f7824 */ /* 0x000fca00078e0212 */
[----:B------:R-:W-:Y:S01]  /*0dc0*/  STG.E desc[UR4][R4.64], R15 ;  /* 0x0000000f04007986 */ /* 0x000fe2000c101904 */
[----:B------:R-:W-:Y:S05]  /*0dd0*/  EXIT ;  /* 0x000000000000794d */ /* 0x000fea0003800000 */
.L_x_4:
        /* <DEDUP_REMOVED lines=10> */
.L_x_9:


//--------------------- .nv.shared.reserved.0     --------------------------
	.section	.nv.shared.reserved.0,"aw",@nobits
	.weak		__nv_reservedSMEM_offset_0_alias
	.size		__nv_reservedSMEM_offset_0_alias, 0, 64
	.other		__nv_reservedSMEM_offset_0_alias,@"STO_CUDA_RESERVED_SHARED STV_DEFAULT"
__nv_reservedSMEM_offset_0_alias:
	.zero		0
	.zero		64


//--------------------- .nv.shared._ZN9benchmark12smem_latency19smem_latency_kernelILi100EEEvPKjPjS4_ --------------------------
	.section	.nv.shared._ZN9benchmark12smem_latency19smem_latency_kernelILi100EEEvPKjPjS4_,"aw",@nobits
	.sectionflags	@""
	.align	4
.nv.shared._ZN9benchmark12smem_latency19smem_latency_kernelILi100EEEvPKjPjS4_:
	.zero		1088


//--------------------- .nv.constant0._ZN9benchmark15l1cache_latency22l1cache_latency_kernelILi100EEEvPPvS3_Pj --------------------------
	.section	.nv.constant0._ZN9benchmark15l1cache_latency22l1cache_latency_kernelILi100EEEvPPvS3_Pj,"a",@progbits
	.sectionflags	@""
	.align	4
.nv.constant0._ZN9benchmark15l1cache_latency22l1cache_latency_kernelILi100EEEvPPvS3_Pj:
	.zero		920


//--------------------- .nv.constant0._ZN9benchmark15l2cache_latency22l2cache_latency_kernelILi100EEEvPKjPjS4_ --------------------------
	.section	.nv.constant0._ZN9benchmark15l2cache_latency22l2cache_latency_kernelILi100EEEvPKjPjS4_,"a",@progbits
	.sectionflags	@""
	.align	4
.nv.constant0._ZN9benchmark15l2cache_latency22l2cache_latency_kernelILi100EEEvPKjPjS4_:
	.zero		920


//--------------------- .nv.constant0._ZN9benchmark12smem_latency19smem_latency_kernelILi100EEEvPKjPjS4_ --------------------------
	.section	.nv.constant0._ZN9benchmark12smem_latency19smem_latency_kernelILi100EEEvPKjPjS4_,"a",@progbits
	.sectionflags	@""
	.align	4
.nv.constant0._ZN9benchmark12smem_latency19smem_latency_kernelILi100EEEvPKjPjS4_:
	.zero		920


//--------------------- .nv.constant0._ZN9benchmark12dram_latency19dram_latency_kernelILi100EEEvPKjPjS4_ --------------------------
	.section	.nv.constant0._ZN9benchmark12dram_latency19dram_latency_kernelILi100EEEvPKjPjS4_,"a",@progbits
	.sectionflags	@""
	.align	4
.nv.constant0._ZN9benchmark12dram_latency19dram_latency_kernelILi100EEEvPKjPjS4_:
	.zero		920


//--------------------- .nv.constant0._ZN9benchmark12dram_latency20flush_l2cache_kernelEPKjPj --------------------------
	.section	.nv.constant0._ZN9benchmark12dram_latency20flush_l2cache_kernelEPKjPj,"a",@progbits
	.sectionflags	@""
	.align	4
.nv.constant0._ZN9benchmark12dram_latency20flush_l2cache_kernelEPKjPj:
	.zero		912


//--------------------- SYMBOLS --------------------------

	.type		.nv.reservedSmem.offset0,@object
	.size		.nv.reservedSmem.offset0,0x4
	.type		.nv.reservedSmem.cap,@object
	.size		.nv.reservedSmem.cap,0x4
